	.target	sm_100a

	.elftype	@"ET_EXEC"


//--------------------- .note.nv.tkinfo           --------------------------
	.section	.note.nv.tkinfo,"",@"SHT_NOTE"
	.sectionflags	@"SHF_NOTE_NV_TKINFO"
	.tkinfo
        /*0018*/ 	.word	0x00000002
        /*0030*/ 	.string	""
        /*0030*/ 	.string	"ptxas"
        /*0030*/ 	.string	"Cuda compilation tools, release 13.0, V13.0.88"
        /*0030*/ 	.string	"Build cuda_13.0.r13.0/compiler.36424714_0"
        /*0030*/ 	.string	"-arch sm_100a -m 64 "



//--------------------- .note.nv.cuinfo           --------------------------
	.section	.note.nv.cuinfo,"",@"SHT_NOTE"
	.sectionflags	@"SHF_NOTE_NV_CUINFO"
        /*0018*/ 	.short	0x0002
        /*001a*/ 	.short	0x0064
        /*001c*/ 	.short	0x0082
	.zero		2


//--------------------- .nv.info                  --------------------------
	.section	.nv.info,"",@"SHT_CUDA_INFO"
	.align	4


	//----- nvinfo : EIATTR_REGCOUNT
	.align		4
        /*0000*/ 	.byte	0x04, 0x2f
        /*0002*/ 	.short	(.L_20 - .L_19)
	.align		4
.L_19:
        /*0004*/ 	.word	index@(_ZN7cutlass13device_kernelINS_4gemm6kernel13GemmUniversalIN4cute5tupleIJiiiiEEENS1_10collective13CollectiveMmaINS1_35MainloopSm100TmaUmmaWarpSpecializedILi2ELi2ELi2ENS5_IJNS4_1CILi1EEESB_SB_EEEEENS5_IJNSA_ILi128EEENSA_ILi256EEENSA_ILi64EEEEEEaNS5_IJlSB_lEEEaSI_NS4_8TiledMMAINS4_8MMA_AtomIJNS4_15SM100_MMA_S8_SSIaaiLi128ELi256ELNS4_4UMMA5MajorE0ELSN_0ELNSM_8SaturateE0EEEEEENS4_6LayoutISC_NS5_IJNSA_ILi0EEESS_SS_EEEEENS5_IJNS4_10UnderscoreESV_SV_EEEEENS4_13SM90_TMA_LOADENS4_14ComposedLayoutINS4_7SwizzleILi2ELi4ELi3EEENS4_18smem_ptr_flag_bitsILi8EEENSR_INS5_IJNSA_ILi8EEESG_EEENS5_IJSG_SB_EEEEEEEvNS4_8identityESY_S18_vS19_EENS_8epilogue10collective18CollectiveEpilogueINS1B_23Sm100TmaWarpSpecializedILi4ELi2ELi64ELb0ELb0EEEJSH_NS5_IJNSR_ISE_SB_EENSR_ISG_SB_EEEEEaSI_aSI_NS1B_6fusion15FusionCallbacksIS1F_NS1J_17LinearCombinationIaiaiLNS_15FloatRoundStyleE2EEESH_S1I_JEEENS4_5SM1004TMEM4LOAD26SM100_TMEM_LOAD_32dp32b64xESY_S18_NS4_39AutoVectorizingCopyWithAssumedAlignmentILi128EEENS4_14SM90_TMA_STOREES18_S1U_S1U_EEEvvEEEEvNT_6ParamsE)
        /*0008*/ 	.word	0x000000af


	//----- nvinfo : EIATTR_FRAME_SIZE
	.align		4
.L_20:
        /*000c*/ 	.byte	0x04, 0x11
        /*000e*/ 	.short	(.L_22 - .L_21)
	.align		4
.L_21:
        /*0010*/ 	.word	index@($__internal_2_$__cuda_sm10x_tcgen05_guardrail_trap_unallocated_columns_being_dealloced)
        /*0014*/ 	.word	0x00000000


	//----- nvinfo : EIATTR_FRAME_SIZE
	.align		4
.L_22:
        /*0018*/ 	.byte	0x04, 0x11
        /*001a*/ 	.short	(.L_24 - .L_23)
	.align		4
.L_23:
        /*001c*/ 	.word	index@($__internal_1_$__cuda_sm10x_tcgen05_guardrail_trap_phase_invalid_during_alloc)
        /*0020*/ 	.word	0x00000000


	//----- nvinfo : EIATTR_FRAME_SIZE
	.align		4
.L_24:
        /*0024*/ 	.byte	0x04, 0x11
        /*0026*/ 	.short	(.L_26 - .L_25)
	.align		4
.L_25:
        /*0028*/ 	.word	index@($__internal_0_$__cuda_sm10x_tcgen05_guardrail_trap_col_being_dealloced_not_returned_by_alloc)
        /*002c*/ 	.word	0x00000000


	//----- nvinfo : EIATTR_FRAME_SIZE
	.align		4
.L_26:
        /*0030*/ 	.byte	0x04, 0x11
        /*0032*/ 	.short	(.L_28 - .L_27)
	.align		4
.L_27:
        /*0034*/ 	.word	index@(_ZN7cutlass13device_kernelINS_4gemm6kernel13GemmUniversalIN4cute5tupleIJiiiiEEENS1_10collective13CollectiveMmaINS1_35MainloopSm100TmaUmmaWarpSpecializedILi2ELi2ELi2ENS5_IJNS4_1CILi1EEESB_SB_EEEEENS5_IJNSA_ILi128EEENSA_ILi256EEENSA_ILi64EEEEEEaNS5_IJlSB_lEEEaSI_NS4_8TiledMMAINS4_8MMA_AtomIJNS4_15SM100_MMA_S8_SSIaaiLi128ELi256ELNS4_4UMMA5MajorE0ELSN_0ELNSM_8SaturateE0EEEEEENS4_6LayoutISC_NS5_IJNSA_ILi0EEESS_SS_EEEEENS5_IJNS4_10UnderscoreESV_SV_EEEEENS4_13SM90_TMA_LOADENS4_14ComposedLayoutINS4_7SwizzleILi2ELi4ELi3EEENS4_18smem_ptr_flag_bitsILi8EEENSR_INS5_IJNSA_ILi8EEESG_EEENS5_IJSG_SB_EEEEEEEvNS4_8identityESY_S18_vS19_EENS_8epilogue10collective18CollectiveEpilogueINS1B_23Sm100TmaWarpSpecializedILi4ELi2ELi64ELb0ELb0EEEJSH_NS5_IJNSR_ISE_SB_EENSR_ISG_SB_EEEEEaSI_aSI_NS1B_6fusion15FusionCallbacksIS1F_NS1J_17LinearCombinationIaiaiLNS_15FloatRoundStyleE2EEESH_S1I_JEEENS4_5SM1004TMEM4LOAD26SM100_TMEM_LOAD_32dp32b64xESY_S18_NS4_39AutoVectorizingCopyWithAssumedAlignmentILi128EEENS4_14SM90_TMA_STOREES18_S1U_S1U_EEEvvEEEEvNT_6ParamsE)
        /*0038*/ 	.word	0x00000000


	//----- nvinfo : EIATTR_MIN_STACK_SIZE
	.align		4
.L_28:
        /*003c*/ 	.byte	0x04, 0x12
        /*003e*/ 	.short	(.L_30 - .L_29)
	.align		4
.L_29:
        /*0040*/ 	.word	index@(_ZN7cutlass13device_kernelINS_4gemm6kernel13GemmUniversalIN4cute5tupleIJiiiiEEENS1_10collective13CollectiveMmaINS1_35MainloopSm100TmaUmmaWarpSpecializedILi2ELi2ELi2ENS5_IJNS4_1CILi1EEESB_SB_EEEEENS5_IJNSA_ILi128EEENSA_ILi256EEENSA_ILi64EEEEEEaNS5_IJlSB_lEEEaSI_NS4_8TiledMMAINS4_8MMA_AtomIJNS4_15SM100_MMA_S8_SSIaaiLi128ELi256ELNS4_4UMMA5MajorE0ELSN_0ELNSM_8SaturateE0EEEEEENS4_6LayoutISC_NS5_IJNSA_ILi0EEESS_SS_EEEEENS5_IJNS4_10UnderscoreESV_SV_EEEEENS4_13SM90_TMA_LOADENS4_14ComposedLayoutINS4_7SwizzleILi2ELi4ELi3EEENS4_18smem_ptr_flag_bitsILi8EEENSR_INS5_IJNSA_ILi8EEESG_EEENS5_IJSG_SB_EEEEEEEvNS4_8identityESY_S18_vS19_EENS_8epilogue10collective18CollectiveEpilogueINS1B_23Sm100TmaWarpSpecializedILi4ELi2ELi64ELb0ELb0EEEJSH_NS5_IJNSR_ISE_SB_EENSR_ISG_SB_EEEEEaSI_aSI_NS1B_6fusion15FusionCallbacksIS1F_NS1J_17LinearCombinationIaiaiLNS_15FloatRoundStyleE2EEESH_S1I_JEEENS4_5SM1004TMEM4LOAD26SM100_TMEM_LOAD_32dp32b64xESY_S18_NS4_39AutoVectorizingCopyWithAssumedAlignmentILi128EEENS4_14SM90_TMA_STOREES18_S1U_S1U_EEEvvEEEEvNT_6ParamsE)
        /*0044*/ 	.word	0x00000000
.L_30:


//--------------------- .nv.compat                --------------------------
	.section	.nv.compat,"",@"SHT_CUDA_COMPAT_INFO"
	.align	4
        /*0000*/ 	.byte	0x02, 0x09, 0x01, 0x00, 0x02, 0x02, 0x03, 0x00, 0x02, 0x05, 0x06, 0x00, 0x03, 0x07, 0x01, 0x01
        /*0010*/ 	.byte	0x02, 0x03, 0x01, 0x00, 0x02, 0x06, 0x01, 0x00, 0x04, 0x0b, 0x08, 0x00, 0x01, 0x00, 0x00, 0x00
        /*0020*/ 	.byte	0x00, 0x00, 0x00, 0x00


//--------------------- .nv.info._ZN7cutlass13device_kernelINS_4gemm6kernel13GemmUniversalIN4cute5tupleIJiiiiEEENS1_10collective13CollectiveMmaINS1_35MainloopSm100TmaUmmaWarpSpecializedILi2ELi2ELi2ENS5_IJNS4_1CILi1EEESB_SB_EEEEENS5_IJNSA_ILi128EEENSA_ILi256EEENSA_ILi64EEEEEEaNS5_IJlSB_lEEEaSI_NS4_8TiledMMAINS4_8MMA_AtomIJNS4_15SM100_MMA_S8_SSIaaiLi128ELi256ELNS4_4UMMA5MajorE0ELSN_0ELNSM_8SaturateE0EEEEEENS4_6LayoutISC_NS5_IJNSA_ILi0EEESS_SS_EEEEENS5_IJNS4_10UnderscoreESV_SV_EEEEENS4_13SM90_TMA_LOADENS4_14ComposedLayoutINS4_7SwizzleILi2ELi4ELi3EEENS4_18smem_ptr_flag_bitsILi8EEENSR_INS5_IJNSA_ILi8EEESG_EEENS5_IJSG_SB_EEEEEEEvNS4_8identityESY_S18_vS19_EENS_8epilogue10collective18CollectiveEpilogueINS1B_23Sm100TmaWarpSpecializedILi4ELi2ELi64ELb0ELb0EEEJSH_NS5_IJNSR_ISE_SB_EENSR_ISG_SB_EEEEEaSI_aSI_NS1B_6fusion15FusionCallbacksIS1F_NS1J_17LinearCombinationIaiaiLNS_15FloatRoundStyleE2EEESH_S1I_JEEENS4_5SM1004TMEM4LOAD26SM100_TMEM_LOAD_32dp32b64xESY_S18_NS4_39AutoVectorizingCopyWithAssumedAlignmentILi128EEENS4_14SM90_TMA_STOREES18_S1U_S1U_EEEvvEEEEvNT_6ParamsE --------------------------
	.section	.nv.info._ZN7cutlass13device_kernelINS_4gemm6kernel13GemmUniversalIN4cute5tupleIJiiiiEEENS1_10collective13CollectiveMmaINS1_35MainloopSm100TmaUmmaWarpSpecializedILi2ELi2ELi2ENS5_IJNS4_1CILi1EEESB_SB_EEEEENS5_IJNSA_ILi128EEENSA_ILi256EEENSA_ILi64EEEEEEaNS5_IJlSB_lEEEaSI_NS4_8TiledMMAINS4_8MMA_AtomIJNS4_15SM100_MMA_S8_SSIaaiLi128ELi256ELNS4_4UMMA5MajorE0ELSN_0ELNSM_8SaturateE0EEEEEENS4_6LayoutISC_NS5_IJNSA_ILi0EEESS_SS_EEEEENS5_IJNS4_10UnderscoreESV_SV_EEEEENS4_13SM90_TMA_LOADENS4_14ComposedLayoutINS4_7SwizzleILi2ELi4ELi3EEENS4_18smem_ptr_flag_bitsILi8EEENSR_INS5_IJNSA_ILi8EEESG_EEENS5_IJSG_SB_EEEEEEEvNS4_8identityESY_S18_vS19_EENS_8epilogue10collective18CollectiveEpilogueINS1B_23Sm100TmaWarpSpecializedILi4ELi2ELi64ELb0ELb0EEEJSH_NS5_IJNSR_ISE_SB_EENSR_ISG_SB_EEEEEaSI_aSI_NS1B_6fusion15FusionCallbacksIS1F_NS1J_17LinearCombinationIaiaiLNS_15FloatRoundStyleE2EEESH_S1I_JEEENS4_5SM1004TMEM4LOAD26SM100_TMEM_LOAD_32dp32b64xESY_S18_NS4_39AutoVectorizingCopyWithAssumedAlignmentILi128EEENS4_14SM90_TMA_STOREES18_S1U_S1U_EEEvvEEEEvNT_6ParamsE,"",@"SHT_CUDA_INFO"
	.sectionflags	@""
	.align	4


	//----- nvinfo : EIATTR_CUDA_API_VERSION
	.align		4
        /*0000*/ 	.byte	0x04, 0x37
        /*0002*/ 	.short	(.L_32 - .L_31)
.L_31:
        /*0004*/ 	.word	0x00000082


	//----- nvinfo : EIATTR_KPARAM_INFO
	.align		4
.L_32:
        /*0008*/ 	.byte	0x04, 0x17
        /*000a*/ 	.short	(.L_34 - .L_33)
.L_33:
        /*000c*/ 	.word	0x00000000
        /*0010*/ 	.short	0x0000
        /*0012*/ 	.short	0x0000
        /*0014*/ 	.byte	0x00, 0xf0, 0x01, 0x20


	//----- nvinfo : EIATTR_AT_ENTRY_FRAGMENTS
	.align		4
.L_34:
        /*0018*/ 	.byte	0x04, 0x4f
        /*001a*/ 	.short	(.L_36 - .L_35)


	//   ....[0]....
.L_35:
        /*001c*/ 	.word	0x00000006


	//----- nvinfo : EIATTR_RESERVED_SMEM_USED
	.align		4
.L_36:
        /*0020*/ 	.byte	0x01, 0x41
	.zero		2


	//----- nvinfo : EIATTR_SPARSE_MMA_MASK
	.align		4
        /*0024*/ 	.byte	0x03, 0x50
        /*0026*/ 	.short	0x0000


	//----- nvinfo : EIATTR_TCGEN05_1CTA_USED
	.align		4
        /*0028*/ 	.byte	0x01, 0x51
	.zero		2


	//----- nvinfo : EIATTR_MAXREG_COUNT
	.align		4
        /*002c*/ 	.byte	0x03, 0x1b
        /*002e*/ 	.short	0x00ff


	//----- nvinfo : EIATTR_NUM_BARRIERS
	.align		4
        /*0030*/ 	.byte	0x02, 0x4c
        /*0032*/ 	.byte	0x07
	.zero		1


	//----- nvinfo : EIATTR_EXTERNS
	.align		4
        /*0034*/ 	.byte	0x04, 0x0f
        /*0036*/ 	.short	(.L_38 - .L_37)


	//   ....[0]....
	.align		4
.L_37:
        /*0038*/ 	.word	index@(__assertfail)


	//----- nvinfo : EIATTR_MERCURY_ISA_VERSION
	.align		4
.L_38:
        /*003c*/ 	.byte	0x03, 0x5f
        /*003e*/ 	.short	0x0101


	//----- nvinfo : EIATTR_INT_WARP_WIDE_INSTR_OFFSETS
	.align		4
        /*0040*/ 	.byte	0x04, 0x31
        /*0042*/ 	.short	(.L_40 - .L_39)


	//   ....[0]....
.L_39:
        /*0044*/ 	.word	0x00001d70


	//   ....[1]....
        /*0048*/ 	.word	0x000034a0


	//   ....[2]....
        /*004c*/ 	.word	0x000034c0


	//   ....[3]....
        /*0050*/ 	.word	0x000034f0


	//   ....[4]....
        /*0054*/ 	.word	0x00003e30


	//   ....[5]....
        /*0058*/ 	.word	0x00003ea0


	//   ....[6]....
        /*005c*/ 	.word	0x00003f80


	//   ....[7]....
        /*0060*/ 	.word	0x00004000


	//   ....[8]....
        /*0064*/ 	.word	0x00004110


	//   ....[9]....
        /*0068*/ 	.word	0x000041a0


	//   ....[10]....
        /*006c*/ 	.word	0x00004380


	//   ....[11]....
        /*0070*/ 	.word	0x000044e0


	//----- nvinfo : EIATTR_COOP_GROUP_MASK_REGIDS
	.align		4
.L_40:
        /*0074*/ 	.byte	0x04, 0x29
        /*0076*/ 	.short	(.L_42 - .L_41)


	//   ....[0]....
.L_41:
        /*0078*/ 	.word	0xffffffff


	//   ....[1]....
        /*007c*/ 	.word	0xffffffff


	//   ....[2]....
        /*0080*/ 	.word	0xffffffff


	//   ....[3]....
        /*0084*/ 	.word	0xffffffff


	//   ....[4]....
        /*0088*/ 	.word	0xffffffff


	//   ....[5]....
        /*008c*/ 	.word	0xffffffff


	//   ....[6]....
        /*0090*/ 	.word	0xffffffff


	//   ....[7]....
        /*0094*/ 	.word	0xffffffff


	//   ....[8]....
        /*0098*/ 	.word	0xffffffff


	//   ....[9]....
        /*009c*/ 	.word	0xffffffff


	//   ....[10]....
        /*00a0*/ 	.word	0xffffffff


	//   ....[11]....
        /*00a4*/ 	.word	0xffffffff


	//   ....[12]....
        /*00a8*/ 	.word	0xffffffff


	//----- nvinfo : EIATTR_COOP_GROUP_INSTR_OFFSETS
	.align		4
.L_42:
        /*00ac*/ 	.byte	0x04, 0x28
        /*00ae*/ 	.short	(.L_44 - .L_43)


	//   ....[0]....
.L_43:
        /*00b0*/ 	.word	0x00000090


	//   ....[1]....
        /*00b4*/ 	.word	0x000004d0


	//   ....[2]....
        /*00b8*/ 	.word	0x00000600


	//   ....[3]....
        /*00bc*/ 	.word	0x000007a0


	//   ....[4]....
        /*00c0*/ 	.word	0x000008a0


	//   ....[5]....
        /*00c4*/ 	.word	0x00000a10


	//   ....[6]....
        /*00c8*/ 	.word	0x00000b70


	//   ....[7]....
        /*00cc*/ 	.word	0x00001c50


	//   ....[8]....
        /*00d0*/ 	.word	0x00002910


	//   ....[9]....
        /*00d4*/ 	.word	0x00002b20


	//   ....[10]....
        /*00d8*/ 	.word	0x00002b50


	//   ....[11]....
        /*00dc*/ 	.word	0x00003380


	//   ....[12]....
        /*00e0*/ 	.word	0x000035b0


	//----- nvinfo : EIATTR_VRC_CTA_INIT_COUNT
	.align		4
.L_44:
        /*00e4*/ 	.byte	0x02, 0x4a
        /*00e6*/ 	.byte	0x80
	.zero		1


	//----- nvinfo : EIATTR_SYSCALL_OFFSETS
	.align		4
        /*00e8*/ 	.byte	0x04, 0x46
        /*00ea*/ 	.short	(.L_46 - .L_45)


	//   ....[0]....
.L_45:
        /*00ec*/ 	.word	0x00004f60


	//   ....[1]....
        /*00f0*/ 	.word	0x000050a0


	//   ....[2]....
        /*00f4*/ 	.word	0x00005900


	//   ....[3]....
        /*00f8*/ 	.word	0x00006f00


	//   ....[4]....
        /*00fc*/ 	.word	0x000084a0


	//   ....[5]....
        /*0100*/ 	.word	0x00009a70


	//----- nvinfo : EIATTR_MBARRIER_INSTR_OFFSETS
	.align		4
.L_46:
        /*0104*/ 	.byte	0x04, 0x39
        /*0106*/ 	.short	(.L_48 - .L_47)


	//   ....[0]....
.L_47:
        /*0108*/ 	.word	0x000005b0
        /*010c*/ 	.word	0x000000ff
        /*0110*/ 	.word	0x00000000
        /*0114*/ 	.short	0x0100
        /*0116*/ 	.byte	0x05
	.zero		1


	//   ....[1]....
        /*0118*/ 	.word	0x000005c0
        /*011c*/ 	.word	0x000000ff
        /*0120*/ 	.word	0x00000010
        /*0124*/ 	.short	0x0100
        /*0126*/ 	.byte	0x05
	.zero		1


	//   ....[2]....
        /*0128*/ 	.word	0x000005d0
        /*012c*/ 	.word	0x000000ff
        /*0130*/ 	.word	0x00000008
        /*0134*/ 	.short	0x0100
        /*0136*/ 	.byte	0x05
	.zero		1


	//   ....[3]....
        /*0138*/ 	.word	0x000005e0
        /*013c*/ 	.word	0x000000ff
        /*0140*/ 	.word	0x00000018
        /*0144*/ 	.short	0x0100
        /*0146*/ 	.byte	0x05
	.zero		1


	//   ....[4]....
        /*0148*/ 	.word	0x00000710
        /*014c*/ 	.word	0x000000ff
        /*0150*/ 	.word	0x00000020
        /*0154*/ 	.short	0x0100
        /*0156*/ 	.byte	0x07
	.zero		1


	//   ....[5]....
        /*0158*/ 	.word	0x00000720
        /*015c*/ 	.word	0x000000ff
        /*0160*/ 	.word	0x00000040
        /*0164*/ 	.short	0x0100
        /*0166*/ 	.byte	0x07
	.zero		1


	//   ....[6]....
        /*0168*/ 	.word	0x00000730
        /*016c*/ 	.word	0x000000ff
        /*0170*/ 	.word	0x00000028
        /*0174*/ 	.short	0x0100
        /*0176*/ 	.byte	0x07
	.zero		1


	//   ....[7]....
        /*0178*/ 	.word	0x00000740
        /*017c*/ 	.word	0x000000ff
        /*0180*/ 	.word	0x00000048
        /*0184*/ 	.short	0x0100
        /*0186*/ 	.byte	0x07
	.zero		1


	//   ....[8]....
        /*0188*/ 	.word	0x00000750
        /*018c*/ 	.word	0x000000ff
        /*0190*/ 	.word	0x00000030
        /*0194*/ 	.short	0x0100
        /*0196*/ 	.byte	0x07
	.zero		1


	//   ....[9]....
        /*0198*/ 	.word	0x00000760
        /*019c*/ 	.word	0x000000ff
        /*01a0*/ 	.word	0x00000050
        /*01a4*/ 	.short	0x0100
        /*01a6*/ 	.byte	0x07
	.zero		1


	//   ....[10]....
        /*01a8*/ 	.word	0x00000770
        /*01ac*/ 	.word	0x000000ff
        /*01b0*/ 	.word	0x00000038
        /*01b4*/ 	.short	0x0100
        /*01b6*/ 	.byte	0x07
	.zero		1


	//   ....[11]....
        /*01b8*/ 	.word	0x00000780
        /*01bc*/ 	.word	0x000000ff
        /*01c0*/ 	.word	0x00000058
        /*01c4*/ 	.short	0x0100
        /*01c6*/ 	.byte	0x07
	.zero		1


	//   ....[12]....
        /*01c8*/ 	.word	0x00000870
        /*01cc*/ 	.word	0x000000ff
        /*01d0*/ 	.word	0x00000060
        /*01d4*/ 	.short	0x0100
        /*01d6*/ 	.byte	0x05
	.zero		1


	//   ....[13]....
        /*01d8*/ 	.word	0x00000880
        /*01dc*/ 	.word	0x000000ff
        /*01e0*/ 	.word	0x00000068
        /*01e4*/ 	.short	0x0100
        /*01e6*/ 	.byte	0x05
	.zero		1


	//   ....[14]....
        /*01e8*/ 	.word	0x000009c0
        /*01ec*/ 	.word	0x000000ff
        /*01f0*/ 	.word	0x00000070
        /*01f4*/ 	.short	0x0100
        /*01f6*/ 	.byte	0x05
	.zero		1


	//   ....[15]....
        /*01f8*/ 	.word	0x000009d0
        /*01fc*/ 	.word	0x000000ff
        /*0200*/ 	.word	0x00000080
        /*0204*/ 	.short	0x0100
        /*0206*/ 	.byte	0x05
	.zero		1


	//   ....[16]....
        /*0208*/ 	.word	0x000009e0
        /*020c*/ 	.word	0x000000ff
        /*0210*/ 	.word	0x00000078
        /*0214*/ 	.short	0x0100
        /*0216*/ 	.byte	0x05
	.zero		1


	//   ....[17]....
        /*0218*/ 	.word	0x000009f0
        /*021c*/ 	.word	0x000000ff
        /*0220*/ 	.word	0x00000088
        /*0224*/ 	.short	0x0100
        /*0226*/ 	.byte	0x05
	.zero		1


	//   ....[18]....
        /*0228*/ 	.word	0x00000b20
        /*022c*/ 	.word	0x000000ff
        /*0230*/ 	.word	0x00000090
        /*0234*/ 	.short	0x0100
        /*0236*/ 	.byte	0x07
	.zero		1


	//   ....[19]....
        /*0238*/ 	.word	0x00000b30
        /*023c*/ 	.word	0x000000ff
        /*0240*/ 	.word	0x000000a0
        /*0244*/ 	.short	0x0100
        /*0246*/ 	.byte	0x07
	.zero		1


	//   ....[20]....
        /*0248*/ 	.word	0x00000b40
        /*024c*/ 	.word	0x000000ff
        /*0250*/ 	.word	0x00000098
        /*0254*/ 	.short	0x0100
        /*0256*/ 	.byte	0x07
	.zero		1


	//   ....[21]....
        /*0258*/ 	.word	0x00000b50
        /*025c*/ 	.word	0x000000ff
        /*0260*/ 	.word	0x000000a8
        /*0264*/ 	.short	0x0100
        /*0266*/ 	.byte	0x07
	.zero		1


	//   ....[22]....
        /*0268*/ 	.word	0x00000c40
        /*026c*/ 	.word	0x000000ff
        /*0270*/ 	.word	0x000000b0
        /*0274*/ 	.short	0x0100
        /*0276*/ 	.byte	0x05
	.zero		1


	//   ....[23]....
        /*0278*/ 	.word	0x00000c50
        /*027c*/ 	.word	0x000000ff
        /*0280*/ 	.word	0x000000c0
        /*0284*/ 	.short	0x0100
        /*0286*/ 	.byte	0x05
	.zero		1


	//   ....[24]....
        /*0288*/ 	.word	0x00000c60
        /*028c*/ 	.word	0x000000ff
        /*0290*/ 	.word	0x000000b8
        /*0294*/ 	.short	0x0100
        /*0296*/ 	.byte	0x05
	.zero		1


	//   ....[25]....
        /*0298*/ 	.word	0x00000c70
        /*029c*/ 	.word	0x000000ff
        /*02a0*/ 	.word	0x000000c8
        /*02a4*/ 	.short	0x0100
        /*02a6*/ 	.byte	0x05
	.zero		1


	//   ....[26]....
        /*02a8*/ 	.word	0x00001550
        /*02ac*/ 	.word	0x00000003
        /*02b0*/ 	.word	0x000000c0
        /*02b4*/ 	.short	0x010a
        /*02b6*/ 	.byte	0xff
	.zero		1


	//   ....[27]....
        /*02b8*/ 	.word	0x00001580
        /*02bc*/ 	.word	0x00000003
        /*02c0*/ 	.word	0x000000b0
        /*02c4*/ 	.short	0x0101
        /*02c6*/ 	.byte	0xff
	.zero		1


	//   ....[28]....
        /*02c8*/ 	.word	0x00001650
        /*02cc*/ 	.word	0x000000ff
        /*02d0*/ 	.word	0x00000010
        /*02d4*/ 	.short	0x010a
        /*02d6*/ 	.byte	0x08
	.zero		1


	//   ....[29]....
        /*02d8*/ 	.word	0x000016f0
        /*02dc*/ 	.word	0x000000ff
        /*02e0*/ 	.word	0x00000010
        /*02e4*/ 	.short	0x010a
        /*02e6*/ 	.byte	0x21
	.zero		1


	//   ....[30]....
        /*02e8*/ 	.word	0x00001840
        /*02ec*/ 	.word	0x000000ff
        /*02f0*/ 	.word	0x00000010
        /*02f4*/ 	.short	0x010a
        /*02f6*/ 	.byte	0x08
	.zero		1


	//   ....[31]....
        /*02f8*/ 	.word	0x00001950
        /*02fc*/ 	.word	0x000000ff
        /*0300*/ 	.word	0x00000068
        /*0304*/ 	.short	0x0101
        /*0306*/ 	.byte	0x04
	.zero		1


	//   ....[32]....
        /*0308*/ 	.word	0x00001970
        /*030c*/ 	.word	0x000000ff
        /*0310*/ 	.word	0x00000010
        /*0314*/ 	.short	0x010a
        /*0316*/ 	.byte	0x08
	.zero		1


	//   ....[33]....
        /*0318*/ 	.word	0x000019f0
        /*031c*/ 	.word	0x000000ff
        /*0320*/ 	.word	0x00000010
        /*0324*/ 	.short	0x010a
        /*0326*/ 	.byte	0x11
	.zero		1


	//   ....[34]....
        /*0328*/ 	.word	0x00001b40
        /*032c*/ 	.word	0x000000ff
        /*0330*/ 	.word	0x00000010
        /*0334*/ 	.short	0x010a
        /*0336*/ 	.byte	0x08
	.zero		1


	//   ....[35]....
        /*0338*/ 	.word	0x00001c80
        /*033c*/ 	.word	0x00000002
        /*0340*/ 	.word	0x00000070
        /*0344*/ 	.short	0x010a
        /*0346*/ 	.byte	0xff
	.zero		1


	//   ....[36]....
        /*0348*/ 	.word	0x00001d40
        /*034c*/ 	.word	0x00000002
        /*0350*/ 	.word	0x00000000
        /*0354*/ 	.short	0x0101
        /*0356*/ 	.byte	0xff
	.zero		1


	//   ....[37]....
        /*0358*/ 	.word	0x000022a0
        /*035c*/ 	.word	0x000000ff
        /*0360*/ 	.word	0x00000000
        /*0364*/ 	.short	0x010a
        /*0366*/ 	.byte	0x04
	.zero		1


	//   ....[38]....
        /*0368*/ 	.word	0x00002340
        /*036c*/ 	.word	0x00000000
        /*0370*/ 	.word	0x00000000
        /*0374*/ 	.short	0x010a
        /*0376*/ 	.byte	0xff
	.zero		1


	//   ....[39]....
        /*0378*/ 	.word	0x00002460
        /*037c*/ 	.word	0x00000000
        /*0380*/ 	.word	0x000000b0
        /*0384*/ 	.short	0x010a
        /*0386*/ 	.byte	0xff
	.zero		1


	//   ....[40]....
        /*0388*/ 	.word	0x000024c0
        /*038c*/ 	.word	0x00000004
        /*0390*/ 	.word	0x00000000
        /*0394*/ 	.short	0x0101
        /*0396*/ 	.byte	0xff
	.zero		1


	//   ....[41]....
        /*0398*/ 	.word	0x000024e0
        /*039c*/ 	.word	0x000000ff
        /*03a0*/ 	.word	0x00000080
        /*03a4*/ 	.short	0x010a
        /*03a6*/ 	.byte	0x05
	.zero		1


	//   ....[42]....
        /*03a8*/ 	.word	0x00002600
        /*03ac*/ 	.word	0x00000000
        /*03b0*/ 	.word	0x00000070
        /*03b4*/ 	.short	0x010a
        /*03b6*/ 	.byte	0xff
	.zero		1


	//   ....[43]....
        /*03b8*/ 	.word	0x00002710
        /*03bc*/ 	.word	0x00000000
        /*03c0*/ 	.word	0x00000000
        /*03c4*/ 	.short	0x0101
        /*03c6*/ 	.byte	0xff
	.zero		1


	//   ....[44]....
        /*03c8*/ 	.word	0x000027a0
        /*03cc*/ 	.word	0x000000ff
        /*03d0*/ 	.word	0x00000080
        /*03d4*/ 	.short	0x0106
        /*03d6*/ 	.byte	0x05
	.zero		1


	//   ....[45]....
        /*03d8*/ 	.word	0x000027c0
        /*03dc*/ 	.word	0x000000ff
        /*03e0*/ 	.word	0x00000080
        /*03e4*/ 	.short	0x010a
        /*03e6*/ 	.byte	0x05
	.zero		1


	//   ....[46]....
        /*03e8*/ 	.word	0x00002850
        /*03ec*/ 	.word	0x000000ff
        /*03f0*/ 	.word	0x00000080
        /*03f4*/ 	.short	0x0106
        /*03f6*/ 	.byte	0x04
	.zero		1


	//   ....[47]....
        /*03f8*/ 	.word	0x00002890
        /*03fc*/ 	.word	0x00000000
        /*0400*/ 	.word	0x00000080
        /*0404*/ 	.short	0x010a
        /*0406*/ 	.byte	0xff
	.zero		1


	//   ....[48]....
        /*0408*/ 	.word	0x00002d90
        /*040c*/ 	.word	0x00000000
        /*0410*/ 	.word	0x00000070
        /*0414*/ 	.short	0x010a
        /*0416*/ 	.byte	0xff
	.zero		1


	//   ....[49]....
        /*0418*/ 	.word	0x00002ea0
        /*041c*/ 	.word	0x00000003
        /*0420*/ 	.word	0x00000000
        /*0424*/ 	.short	0x0101
        /*0426*/ 	.byte	0xff
	.zero		1


	//   ....[50]....
        /*0428*/ 	.word	0x00002eb0
        /*042c*/ 	.word	0x000000ff
        /*0430*/ 	.word	0x00000000
        /*0434*/ 	.short	0x010a
        /*0436*/ 	.byte	0x04
	.zero		1


	//   ....[51]....
        /*0438*/ 	.word	0x00002ed0
        /*043c*/ 	.word	0x000000ff
        /*0440*/ 	.word	0x000000a0
        /*0444*/ 	.short	0x010a
        /*0446*/ 	.byte	0x08
	.zero		1


	//   ....[52]....
        /*0448*/ 	.word	0x00002fa0
        /*044c*/ 	.word	0x000000ff
        /*0450*/ 	.word	0x00000000
        /*0454*/ 	.short	0x010a
        /*0456*/ 	.byte	0x07
	.zero		1


	//   ....[53]....
        /*0458*/ 	.word	0x000030e0
        /*045c*/ 	.word	0x000000ff
        /*0460*/ 	.word	0x00000000
        /*0464*/ 	.short	0x010a
        /*0466*/ 	.byte	0x04
	.zero		1


	//   ....[54]....
        /*0468*/ 	.word	0x000032d0
        /*046c*/ 	.word	0x000000ff
        /*0470*/ 	.word	0x00000000
        /*0474*/ 	.short	0x010a
        /*0476*/ 	.byte	0x05
	.zero		1


	//   ....[55]....
        /*0478*/ 	.word	0x00003360
        /*047c*/ 	.word	0x000000ff
        /*0480*/ 	.word	0x00000000
        /*0484*/ 	.short	0x010a
        /*0486*/ 	.byte	0x07
	.zero		1


	//   ....[56]....
        /*0488*/ 	.word	0x000037e0
        /*048c*/ 	.word	0x00000000
        /*0490*/ 	.word	0x00000070
        /*0494*/ 	.short	0x010a
        /*0496*/ 	.byte	0xff
	.zero		1


	//   ....[57]....
        /*0498*/ 	.word	0x000038a0
        /*049c*/ 	.word	0x00000000
        /*04a0*/ 	.word	0x00000000
        /*04a4*/ 	.short	0x0101
        /*04a6*/ 	.byte	0xff
	.zero		1


	//   ....[58]....
        /*04a8*/ 	.word	0x00003bc0
        /*04ac*/ 	.word	0x000000ff
        /*04b0*/ 	.word	0x00000068
        /*04b4*/ 	.short	0x010a
        /*04b6*/ 	.byte	0x07
	.zero		1


	//   ....[59]....
        /*04b8*/ 	.word	0x00003db0
        /*04bc*/ 	.word	0x000000ff
        /*04c0*/ 	.word	0x00000040
        /*04c4*/ 	.short	0x010a
        /*04c6*/ 	.byte	0x07
	.zero		1


	//   ....[60]....
        /*04c8*/ 	.word	0x00003f20
        /*04cc*/ 	.word	0x000000ff
        /*04d0*/ 	.word	0x00000020
        /*04d4*/ 	.short	0x010b
        /*04d6*/ 	.byte	0x07
	.zero		1


	//   ....[61]....
        /*04d8*/ 	.word	0x00003f30
        /*04dc*/ 	.word	0x000000ff
        /*04e0*/ 	.word	0x00000000
        /*04e4*/ 	.short	0x0101
        /*04e6*/ 	.byte	0x08
	.zero		1


	//   ....[62]....
        /*04e8*/ 	.word	0x00003f50
        /*04ec*/ 	.word	0x000000ff
        /*04f0*/ 	.word	0x00000048
        /*04f4*/ 	.short	0x010a
        /*04f6*/ 	.byte	0x07
	.zero		1


	//   ....[63]....
        /*04f8*/ 	.word	0x000040b0
        /*04fc*/ 	.word	0x000000ff
        /*0500*/ 	.word	0x00000028
        /*0504*/ 	.short	0x010b
        /*0506*/ 	.byte	0x07
	.zero		1


	//   ....[64]....
        /*0508*/ 	.word	0x000040c0
        /*050c*/ 	.word	0x000000ff
        /*0510*/ 	.word	0x00000000
        /*0514*/ 	.short	0x0101
        /*0516*/ 	.byte	0x08
	.zero		1


	//   ....[65]....
        /*0518*/ 	.word	0x000040d0
        /*051c*/ 	.word	0x000000ff
        /*0520*/ 	.word	0x00000050
        /*0524*/ 	.short	0x010a
        /*0526*/ 	.byte	0x07
	.zero		1


	//   ....[66]....
        /*0528*/ 	.word	0x00004270
        /*052c*/ 	.word	0x000000ff
        /*0530*/ 	.word	0x00000030
        /*0534*/ 	.short	0x010b
        /*0536*/ 	.byte	0x07
	.zero		1


	//   ....[67]....
        /*0538*/ 	.word	0x000042e0
        /*053c*/ 	.word	0x000000ff
        /*0540*/ 	.word	0x00000000
        /*0544*/ 	.short	0x0101
        /*0546*/ 	.byte	0x08
	.zero		1


	//   ....[68]....
        /*0548*/ 	.word	0x00004310
        /*054c*/ 	.word	0x000000ff
        /*0550*/ 	.word	0x00000058
        /*0554*/ 	.short	0x010a
        /*0556*/ 	.byte	0x07
	.zero		1


	//   ....[69]....
        /*0558*/ 	.word	0x00004520
        /*055c*/ 	.word	0x000000ff
        /*0560*/ 	.word	0x00000038
        /*0564*/ 	.short	0x010b
        /*0566*/ 	.byte	0x07
	.zero		1


	//   ....[70]....
        /*0568*/ 	.word	0x00004540
        /*056c*/ 	.word	0x000000ff
        /*0570*/ 	.word	0x00000000
        /*0574*/ 	.short	0x0101
        /*0576*/ 	.byte	0x0d
	.zero		1


	//   ....[71]....
        /*0578*/ 	.word	0x00004570
        /*057c*/ 	.word	0x000000ff
        /*0580*/ 	.word	0x00000040
        /*0584*/ 	.short	0x010a
        /*0586*/ 	.byte	0x07
	.zero		1


	//   ....[72]....
        /*0588*/ 	.word	0x00004590
        /*058c*/ 	.word	0x000000ff
        /*0590*/ 	.word	0x00000048
        /*0594*/ 	.short	0x010a
        /*0596*/ 	.byte	0x07
	.zero		1


	//   ....[73]....
        /*0598*/ 	.word	0x000045b0
        /*059c*/ 	.word	0x000000ff
        /*05a0*/ 	.word	0x00000050
        /*05a4*/ 	.short	0x010a
        /*05a6*/ 	.byte	0x07
	.zero		1


	//   ....[74]....
        /*05a8*/ 	.word	0x000045f0
        /*05ac*/ 	.word	0x00000000
        /*05b0*/ 	.word	0x00000058
        /*05b4*/ 	.short	0x010a
        /*05b6*/ 	.byte	0xff
	.zero		1


	//   ....[75]....
        /*05b8*/ 	.word	0x00004930
        /*05bc*/ 	.word	0x00000000
        /*05c0*/ 	.word	0x00000070
        /*05c4*/ 	.short	0x010a
        /*05c6*/ 	.byte	0xff
	.zero		1


	//   ....[76]....
        /*05c8*/ 	.word	0x00004a40
        /*05cc*/ 	.word	0x00000000
        /*05d0*/ 	.word	0x00000000
        /*05d4*/ 	.short	0x0101
        /*05d6*/ 	.byte	0xff
	.zero		1


	//   ....[77]....
        /*05d8*/ 	.word	0x000054a0
        /*05dc*/ 	.word	0x00000003
        /*05e0*/ 	.word	0x00000020
        /*05e4*/ 	.short	0x010a
        /*05e6*/ 	.byte	0xff
	.zero		1


	//   ....[78]....
        /*05e8*/ 	.word	0x000054e0
        /*05ec*/ 	.word	0x0000006c
        /*05f0*/ 	.word	0x00000090
        /*05f4*/ 	.short	0x010a
        /*05f6*/ 	.byte	0xff
	.zero		1


	//   ....[79]....
        /*05f8*/ 	.word	0x00005620
        /*05fc*/ 	.word	0x00000003
        /*0600*/ 	.word	0x00000020
        /*0604*/ 	.short	0x010a
        /*0606*/ 	.byte	0xff
	.zero		1


	//   ....[80]....
        /*0608*/ 	.word	0x00005760
        /*060c*/ 	.word	0x00000000
        /*0610*/ 	.word	0x00000000
        /*0614*/ 	.short	0x0101
        /*0616*/ 	.byte	0xff
	.zero		1


	//   ....[81]....
        /*0618*/ 	.word	0x000057e0
        /*061c*/ 	.word	0x0000006c
        /*0620*/ 	.word	0x00000090
        /*0624*/ 	.short	0x010a
        /*0626*/ 	.byte	0xff
	.zero		1


	//   ....[82]....
        /*0628*/ 	.word	0x00006b70
        /*062c*/ 	.word	0x00000076
        /*0630*/ 	.word	0x00000020
        /*0634*/ 	.short	0x010a
        /*0636*/ 	.byte	0xff
	.zero		1


	//   ....[83]....
        /*0638*/ 	.word	0x00006c40
        /*063c*/ 	.word	0x00000076
        /*0640*/ 	.word	0x00000020
        /*0644*/ 	.short	0x010a
        /*0646*/ 	.byte	0xff
	.zero		1


	//   ....[84]....
        /*0648*/ 	.word	0x00006da0
        /*064c*/ 	.word	0x00000003
        /*0650*/ 	.word	0x00000000
        /*0654*/ 	.short	0x0101
        /*0656*/ 	.byte	0xff
	.zero		1


	//   ....[85]....
        /*0658*/ 	.word	0x00008110
        /*065c*/ 	.word	0x00000000
        /*0660*/ 	.word	0x00000020
        /*0664*/ 	.short	0x010a
        /*0666*/ 	.byte	0xff
	.zero		1


	//   ....[86]....
        /*0668*/ 	.word	0x000081e0
        /*066c*/ 	.word	0x00000000
        /*0670*/ 	.word	0x00000020
        /*0674*/ 	.short	0x010a
        /*0676*/ 	.byte	0xff
	.zero		1


	//   ....[87]....
        /*0678*/ 	.word	0x00008320
        /*067c*/ 	.word	0x00000000
        /*0680*/ 	.word	0x00000000
        /*0684*/ 	.short	0x0101
        /*0686*/ 	.byte	0xff
	.zero		1


	//   ....[88]....
        /*0688*/ 	.word	0x000096e0
        /*068c*/ 	.word	0x00000000
        /*0690*/ 	.word	0x00000020
        /*0694*/ 	.short	0x010a
        /*0696*/ 	.byte	0xff
	.zero		1


	//   ....[89]....
        /*0698*/ 	.word	0x000097b0
        /*069c*/ 	.word	0x00000000
        /*06a0*/ 	.word	0x00000020
        /*06a4*/ 	.short	0x010a
        /*06a6*/ 	.byte	0xff
	.zero		1


	//   ....[90]....
        /*06a8*/ 	.word	0x000098f0
        /*06ac*/ 	.word	0x00000000
        /*06b0*/ 	.word	0x00000000
        /*06b4*/ 	.short	0x0101
        /*06b6*/ 	.byte	0xff
	.zero		1


	//   ....[91]....
        /*06b8*/ 	.word	0x00009d30
        /*06bc*/ 	.word	0x000000ff
        /*06c0*/ 	.word	0x00000000
        /*06c4*/ 	.short	0x0101
        /*06c6*/ 	.byte	0x05
	.zero		1


	//   ....[92]....
        /*06c8*/ 	.word	0x0000ae70
        /*06cc*/ 	.word	0x00000003
        /*06d0*/ 	.word	0x000000c0
        /*06d4*/ 	.short	0x010a
        /*06d6*/ 	.byte	0xff
	.zero		1


	//   ....[93]....
        /*06d8*/ 	.word	0x0000aed0
        /*06dc*/ 	.word	0x00000002
        /*06e0*/ 	.word	0x00000010
        /*06e4*/ 	.short	0x010a
        /*06e6*/ 	.byte	0xff
	.zero		1


	//   ....[94]....
        /*06e8*/ 	.word	0x0000af30
        /*06ec*/ 	.word	0x00000002
        /*06f0*/ 	.word	0x00000010
        /*06f4*/ 	.short	0x010a
        /*06f6*/ 	.byte	0xff
	.zero		1


	//   ....[95]....
        /*06f8*/ 	.word	0x0000af80
        /*06fc*/ 	.word	0x00000002
        /*0700*/ 	.word	0x00000070
        /*0704*/ 	.short	0x010a
        /*0706*/ 	.byte	0xff
	.zero		1


	//   ....[96]....
        /*0708*/ 	.word	0x0000afe0
        /*070c*/ 	.word	0x00000000
        /*0710*/ 	.word	0x00000000
        /*0714*/ 	.short	0x010a
        /*0716*/ 	.byte	0xff
	.zero		1


	//   ....[97]....
        /*0718*/ 	.word	0x0000b030
        /*071c*/ 	.word	0x00000000
        /*0720*/ 	.word	0x000000b0
        /*0724*/ 	.short	0x010a
        /*0726*/ 	.byte	0xff
	.zero		1


	//   ....[98]....
        /*0728*/ 	.word	0x0000b090
        /*072c*/ 	.word	0x00000000
        /*0730*/ 	.word	0x00000080
        /*0734*/ 	.short	0x010a
        /*0736*/ 	.byte	0xff
	.zero		1


	//   ....[99]....
        /*0738*/ 	.word	0x0000b0e0
        /*073c*/ 	.word	0x00000000
        /*0740*/ 	.word	0x00000070
        /*0744*/ 	.short	0x010a
        /*0746*/ 	.byte	0xff
	.zero		1


	//   ....[100]....
        /*0748*/ 	.word	0x0000b140
        /*074c*/ 	.word	0x00000000
        /*0750*/ 	.word	0x00000080
        /*0754*/ 	.short	0x010a
        /*0756*/ 	.byte	0xff
	.zero		1


	//   ....[101]....
        /*0758*/ 	.word	0x0000b190
        /*075c*/ 	.word	0x00000000
        /*0760*/ 	.word	0x00000070
        /*0764*/ 	.short	0x010a
        /*0766*/ 	.byte	0xff
	.zero		1


	//   ....[102]....
        /*0768*/ 	.word	0x0000b1f0
        /*076c*/ 	.word	0x00000003
        /*0770*/ 	.word	0x000000a0
        /*0774*/ 	.short	0x010a
        /*0776*/ 	.byte	0xff
	.zero		1


	//   ....[103]....
        /*0778*/ 	.word	0x0000b250
        /*077c*/ 	.word	0x00000000
        /*0780*/ 	.word	0x00000000
        /*0784*/ 	.short	0x010a
        /*0786*/ 	.byte	0xff
	.zero		1


	//   ....[104]....
        /*0788*/ 	.word	0x0000b2b0
        /*078c*/ 	.word	0x00000000
        /*0790*/ 	.word	0x00000000
        /*0794*/ 	.short	0x010a
        /*0796*/ 	.byte	0xff
	.zero		1


	//   ....[105]....
        /*0798*/ 	.word	0x0000b310
        /*079c*/ 	.word	0x00000000
        /*07a0*/ 	.word	0x00000000
        /*07a4*/ 	.short	0x010a
        /*07a6*/ 	.byte	0xff
	.zero		1


	//   ....[106]....
        /*07a8*/ 	.word	0x0000b360
        /*07ac*/ 	.word	0x00000000
        /*07b0*/ 	.word	0x00000070
        /*07b4*/ 	.short	0x010a
        /*07b6*/ 	.byte	0xff
	.zero		1


	//   ....[107]....
        /*07b8*/ 	.word	0x0000b3c0
        /*07bc*/ 	.word	0x00000000
        /*07c0*/ 	.word	0x00000068
        /*07c4*/ 	.short	0x010a
        /*07c6*/ 	.byte	0xff
	.zero		1


	//   ....[108]....
        /*07c8*/ 	.word	0x0000b420
        /*07cc*/ 	.word	0x00000003
        /*07d0*/ 	.word	0x00000040
        /*07d4*/ 	.short	0x010a
        /*07d6*/ 	.byte	0xff
	.zero		1


	//   ....[109]....
        /*07d8*/ 	.word	0x0000b480
        /*07dc*/ 	.word	0x00000003
        /*07e0*/ 	.word	0x00000048
        /*07e4*/ 	.short	0x010a
        /*07e6*/ 	.byte	0xff
	.zero		1


	//   ....[110]....
        /*07e8*/ 	.word	0x0000b4e0
        /*07ec*/ 	.word	0x00000003
        /*07f0*/ 	.word	0x00000050
        /*07f4*/ 	.short	0x010a
        /*07f6*/ 	.byte	0xff
	.zero		1


	//   ....[111]....
        /*07f8*/ 	.word	0x0000b540
        /*07fc*/ 	.word	0x00000003
        /*0800*/ 	.word	0x00000058
        /*0804*/ 	.short	0x010a
        /*0806*/ 	.byte	0xff
	.zero		1


	//   ....[112]....
        /*0808*/ 	.word	0x0000b5a0
        /*080c*/ 	.word	0x00000000
        /*0810*/ 	.word	0x00000040
        /*0814*/ 	.short	0x010a
        /*0816*/ 	.byte	0xff
	.zero		1


	//   ....[113]....
        /*0818*/ 	.word	0x0000b600
        /*081c*/ 	.word	0x00000000
        /*0820*/ 	.word	0x00000048
        /*0824*/ 	.short	0x010a
        /*0826*/ 	.byte	0xff
	.zero		1


	//   ....[114]....
        /*0828*/ 	.word	0x0000b660
        /*082c*/ 	.word	0x00000000
        /*0830*/ 	.word	0x00000050
        /*0834*/ 	.short	0x010a
        /*0836*/ 	.byte	0xff
	.zero		1


	//   ....[115]....
        /*0838*/ 	.word	0x0000b6b0
        /*083c*/ 	.word	0x00000000
        /*0840*/ 	.word	0x00000070
        /*0844*/ 	.short	0x010a
        /*0846*/ 	.byte	0xff
	.zero		1


	//   ....[116]....
        /*0848*/ 	.word	0x0000b700
        /*084c*/ 	.word	0x00000003
        /*0850*/ 	.word	0x00000020
        /*0854*/ 	.short	0x010a
        /*0856*/ 	.byte	0xff
	.zero		1


	//   ....[117]....
        /*0858*/ 	.word	0x0000b750
        /*085c*/ 	.word	0x0000006c
        /*0860*/ 	.word	0x00000090
        /*0864*/ 	.short	0x010a
        /*0866*/ 	.byte	0xff
	.zero		1


	//   ....[118]....
        /*0868*/ 	.word	0x0000b7a0
        /*086c*/ 	.word	0x00000076
        /*0870*/ 	.word	0x00000020
        /*0874*/ 	.short	0x010a
        /*0876*/ 	.byte	0xff
	.zero		1


	//   ....[119]....
        /*0878*/ 	.word	0x0000b7f0
        /*087c*/ 	.word	0x00000000
        /*0880*/ 	.word	0x00000020
        /*0884*/ 	.short	0x010a
        /*0886*/ 	.byte	0xff
	.zero		1


	//   ....[120]....
        /*0888*/ 	.word	0x0000b840
        /*088c*/ 	.word	0x00000000
        /*0890*/ 	.word	0x00000020
        /*0894*/ 	.short	0x010a
        /*0896*/ 	.byte	0xff
	.zero		1


	//----- nvinfo : EIATTR_NUM_MBARRIERS
	.align		4
.L_48:
        /*0898*/ 	.byte	0x03, 0x38
        /*089a*/ 	.short	0x001a


	//----- nvinfo : EIATTR_EXIT_INSTR_OFFSETS
	.align		4
        /*089c*/ 	.byte	0x04, 0x1c
        /*089e*/ 	.short	(.L_50 - .L_49)


	//   ....[0]....
.L_49:
        /*08a0*/ 	.word	0x00002370


	//   ....[1]....
        /*08a4*/ 	.word	0x00002860


	//   ....[2]....
        /*08a8*/ 	.word	0x000028c0


	//   ....[3]....
        /*08ac*/ 	.word	0x000035c0


	//   ....[4]....
        /*08b0*/ 	.word	0x00004620


	//   ....[5]....
        /*08b4*/ 	.word	0x00004660


	//   ....[6]....
        /*08b8*/ 	.word	0x0000ae60


	//----- nvinfo : EIATTR_MAX_THREADS
	.align		4
.L_50:
        /*08bc*/ 	.byte	0x04, 0x05
        /*08be*/ 	.short	(.L_52 - .L_51)
.L_51:
        /*08c0*/ 	.word	0x00000100
        /*08c4*/ 	.word	0x00000001
        /*08c8*/ 	.word	0x00000001


	//----- nvinfo : EIATTR_CRS_STACK_SIZE
	.align		4
.L_52:
        /*08cc*/ 	.byte	0x04, 0x1e
        /*08ce*/ 	.short	(.L_54 - .L_53)
.L_53:
        /*08d0*/ 	.word	0x00000000


	//----- nvinfo : EIATTR_CBANK_PARAM_SIZE
	.align		4
.L_54:
        /*08d4*/ 	.byte	0x03, 0x19
        /*08d6*/ 	.short	0x0800


	//----- nvinfo : EIATTR_PARAM_CBANK
	.align		4
        /*08d8*/ 	.byte	0x04, 0x0a
        /*08da*/ 	.short	(.L_56 - .L_55)
	.align		4
.L_55:
        /*08dc*/ 	.word	index@(.nv.constant0._ZN7cutlass13device_kernelINS_4gemm6kernel13GemmUniversalIN4cute5tupleIJiiiiEEENS1_10collective13CollectiveMmaINS1_35MainloopSm100TmaUmmaWarpSpecializedILi2ELi2ELi2ENS5_IJNS4_1CILi1EEESB_SB_EEEEENS5_IJNSA_ILi128EEENSA_ILi256EEENSA_ILi64EEEEEEaNS5_IJlSB_lEEEaSI_NS4_8TiledMMAINS4_8MMA_AtomIJNS4_15SM100_MMA_S8_SSIaaiLi128ELi256ELNS4_4UMMA5MajorE0ELSN_0ELNSM_8SaturateE0EEEEEENS4_6LayoutISC_NS5_IJNSA_ILi0EEESS_SS_EEEEENS5_IJNS4_10UnderscoreESV_SV_EEEEENS4_13SM90_TMA_LOADENS4_14ComposedLayoutINS4_7SwizzleILi2ELi4ELi3EEENS4_18smem_ptr_flag_bitsILi8EEENSR_INS5_IJNSA_ILi8EEESG_EEENS5_IJSG_SB_EEEEEEEvNS4_8identityESY_S18_vS19_EENS_8epilogue10collective18CollectiveEpilogueINS1B_23Sm100TmaWarpSpecializedILi4ELi2ELi64ELb0ELb0EEEJSH_NS5_IJNSR_ISE_SB_EENSR_ISG_SB_EEEEEaSI_aSI_NS1B_6fusion15FusionCallbacksIS1F_NS1J_17LinearCombinationIaiaiLNS_15FloatRoundStyleE2EEESH_S1I_JEEENS4_5SM1004TMEM4LOAD26SM100_TMEM_LOAD_32dp32b64xESY_S18_NS4_39AutoVectorizingCopyWithAssumedAlignmentILi128EEENS4_14SM90_TMA_STOREES18_S1U_S1U_EEEvvEEEEvNT_6ParamsE)
        /*08e0*/ 	.short	0x0380
        /*08e2*/ 	.short	0x0800


	//----- nvinfo : EIATTR_SW_WAR
	.align		4
.L_56:
        /*08e4*/ 	.byte	0x04, 0x36
        /*08e6*/ 	.short	(.L_58 - .L_57)
.L_57:
        /*08e8*/ 	.word	0x00000008
.L_58:


//--------------------- .nv.callgraph             --------------------------
	.section	.nv.callgraph,"",@"SHT_CUDA_CALLGRAPH"
	.align	4
	.sectionentsize	8
	.align		4
        /*0000*/ 	.word	0x00000000
	.align		4
        /*0004*/ 	.word	0xffffffff
	.align		4
        /*0008*/ 	.word	index@(_ZN7cutlass13device_kernelINS_4gemm6kernel13GemmUniversalIN4cute5tupleIJiiiiEEENS1_10collective13CollectiveMmaINS1_35MainloopSm100TmaUmmaWarpSpecializedILi2ELi2ELi2ENS5_IJNS4_1CILi1EEESB_SB_EEEEENS5_IJNSA_ILi128EEENSA_ILi256EEENSA_ILi64EEEEEEaNS5_IJlSB_lEEEaSI_NS4_8TiledMMAINS4_8MMA_AtomIJNS4_15SM100_MMA_S8_SSIaaiLi128ELi256ELNS4_4UMMA5MajorE0ELSN_0ELNSM_8SaturateE0EEEEEENS4_6LayoutISC_NS5_IJNSA_ILi0EEESS_SS_EEEEENS5_IJNS4_10UnderscoreESV_SV_EEEEENS4_13SM90_TMA_LOADENS4_14ComposedLayoutINS4_7SwizzleILi2ELi4ELi3EEENS4_18smem_ptr_flag_bitsILi8EEENSR_INS5_IJNSA_ILi8EEESG_EEENS5_IJSG_SB_EEEEEEEvNS4_8identityESY_S18_vS19_EENS_8epilogue10collective18CollectiveEpilogueINS1B_23Sm100TmaWarpSpecializedILi4ELi2ELi64ELb0ELb0EEEJSH_NS5_IJNSR_ISE_SB_EENSR_ISG_SB_EEEEEaSI_aSI_NS1B_6fusion15FusionCallbacksIS1F_NS1J_17LinearCombinationIaiaiLNS_15FloatRoundStyleE2EEESH_S1I_JEEENS4_5SM1004TMEM4LOAD26SM100_TMEM_LOAD_32dp32b64xESY_S18_NS4_39AutoVectorizingCopyWithAssumedAlignmentILi128EEENS4_14SM90_TMA_STOREES18_S1U_S1U_EEEvvEEEEvNT_6ParamsE)
	.align		4
        /*000c*/ 	.word	index@(__assertfail)
	.align		4
        /*0010*/ 	.word	0x00000000
	.align		4
        /*0014*/ 	.word	0xfffffffe
	.align		4
        /*0018*/ 	.word	0x00000000
	.align		4
        /*001c*/ 	.word	0xfffffffd
	.align		4
        /*0020*/ 	.word	0x00000000
	.align		4
        /*0024*/ 	.word	0xfffffffc


//--------------------- .nv.constant4             --------------------------
	.section	.nv.constant4,"a",@progbits
	.align	8
	.align		8
.nv.constant4:
        /*0000*/ 	.dword	__assertfail
	.align		8
        /*0008*/ 	.dword	__unnamed_1
	.align		8
        /*0010*/ 	.dword	__unnamed_2
	.align		8
        /*0018*/ 	.dword	__unnamed_3
	.align		8
        /*0020*/ 	.dword	_ZN40_INTERNAL_33e029c8_4_k_cu_18dfa28f_228304cuda3std3__45__cpo5beginE
	.align		8
        /*0028*/ 	.dword	_ZN40_INTERNAL_33e029c8_4_k_cu_18dfa28f_228304cuda3std3__45__cpo3endE
	.align		8
        /*0030*/ 	.dword	_ZN40_INTERNAL_33e029c8_4_k_cu_18dfa28f_228304cuda3std3__45__cpo6cbeginE
	.align		8
        /*0038*/ 	.dword	_ZN40_INTERNAL_33e029c8_4_k_cu_18dfa28f_228304cuda3std3__45__cpo4cendE
	.align		8
        /*0040*/ 	.dword	_ZN40_INTERNAL_33e029c8_4_k_cu_18dfa28f_228304cuda3std3__442_GLOBAL__N__33e029c8_4_k_cu_18dfa28f_228306ignoreE
	.align		8
        /*0048*/ 	.dword	_ZN40_INTERNAL_33e029c8_4_k_cu_18dfa28f_228304cuda3std3__419piecewise_constructE
	.align		8
        /*0050*/ 	.dword	_ZN40_INTERNAL_33e029c8_4_k_cu_18dfa28f_228304cuda3std3__48in_placeE
	.align		8
        /*0058*/ 	.dword	_ZN40_INTERNAL_33e029c8_4_k_cu_18dfa28f_228304cuda3std6ranges3__45__cpo4swapE
	.align		8
        /*0060*/ 	.dword	_ZN40_INTERNAL_33e029c8_4_k_cu_18dfa28f_228304cuda3std6ranges3__45__cpo9iter_moveE
	.align		8
        /*0068*/ 	.dword	_ZN40_INTERNAL_33e029c8_4_k_cu_18dfa28f_228304cute7productE
	.align		8
        /*0070*/ 	.dword	_ZN40_INTERNAL_33e029c8_4_k_cu_18dfa28f_228304cute1_E
	.align		8
        /*0078*/ 	.dword	$str$25
	.align		8
        /*0080*/ 	.dword	$str$26
	.align		8
        /*0088*/ 	.dword	$str$27
	.align		8
        /*0090*/ 	.dword	$str$28


//--------------------- .text._ZN7cutlass13device_kernelINS_4gemm6kernel13GemmUniversalIN4cute5tupleIJiiiiEEENS1_10collective13CollectiveMmaINS1_35MainloopSm100TmaUmmaWarpSpecializedILi2ELi2ELi2ENS5_IJNS4_1CILi1EEESB_SB_EEEEENS5_IJNSA_ILi128EEENSA_ILi256EEENSA_ILi64EEEEEEaNS5_IJlSB_lEEEaSI_NS4_8TiledMMAINS4_8MMA_AtomIJNS4_15SM100_MMA_S8_SSIaaiLi128ELi256ELNS4_4UMMA5MajorE0ELSN_0ELNSM_8SaturateE0EEEEEENS4_6LayoutISC_NS5_IJNSA_ILi0EEESS_SS_EEEEENS5_IJNS4_10UnderscoreESV_SV_EEEEENS4_13SM90_TMA_LOADENS4_14ComposedLayoutINS4_7SwizzleILi2ELi4ELi3EEENS4_18smem_ptr_flag_bitsILi8EEENSR_INS5_IJNSA_ILi8EEESG_EEENS5_IJSG_SB_EEEEEEEvNS4_8identityESY_S18_vS19_EENS_8epilogue10collective18CollectiveEpilogueINS1B_23Sm100TmaWarpSpecializedILi4ELi2ELi64ELb0ELb0EEEJSH_NS5_IJNSR_ISE_SB_EENSR_ISG_SB_EEEEEaSI_aSI_NS1B_6fusion15FusionCallbacksIS1F_NS1J_17LinearCombinationIaiaiLNS_15FloatRoundStyleE2EEESH_S1I_JEEENS4_5SM1004TMEM4LOAD26SM100_TMEM_LOAD_32dp32b64xESY_S18_NS4_39AutoVectorizingCopyWithAssumedAlignmentILi128EEENS4_14SM90_TMA_STOREES18_S1U_S1U_EEEvvEEEEvNT_6ParamsE --------------------------
	.section	.text._ZN7cutlass13device_kernelINS_4gemm6kernel13GemmUniversalIN4cute5tupleIJiiiiEEENS1_10collective13CollectiveMmaINS1_35MainloopSm100TmaUmmaWarpSpecializedILi2ELi2ELi2ENS5_IJNS4_1CILi1EEESB_SB_EEEEENS5_IJNSA_ILi128EEENSA_ILi256EEENSA_ILi64EEEEEEaNS5_IJlSB_lEEEaSI_NS4_8TiledMMAINS4_8MMA_AtomIJNS4_15SM100_MMA_S8_SSIaaiLi128ELi256ELNS4_4UMMA5MajorE0ELSN_0ELNSM_8SaturateE0EEEEEENS4_6LayoutISC_NS5_IJNSA_ILi0EEESS_SS_EEEEENS5_IJNS4_10UnderscoreESV_SV_EEEEENS4_13SM90_TMA_LOADENS4_14ComposedLayoutINS4_7SwizzleILi2ELi4ELi3EEENS4_18smem_ptr_flag_bitsILi8EEENSR_INS5_IJNSA_ILi8EEESG_EEENS5_IJSG_SB_EEEEEEEvNS4_8identityESY_S18_vS19_EENS_8epilogue10collective18CollectiveEpilogueINS1B_23Sm100TmaWarpSpecializedILi4ELi2ELi64ELb0ELb0EEEJSH_NS5_IJNSR_ISE_SB_EENSR_ISG_SB_EEEEEaSI_aSI_NS1B_6fusion15FusionCallbacksIS1F_NS1J_17LinearCombinationIaiaiLNS_15FloatRoundStyleE2EEESH_S1I_JEEENS4_5SM1004TMEM4LOAD26SM100_TMEM_LOAD_32dp32b64xESY_S18_NS4_39AutoVectorizingCopyWithAssumedAlignmentILi128EEENS4_14SM90_TMA_STOREES18_S1U_S1U_EEEvvEEEEvNT_6ParamsE,"ax",@progbits
	.align	128
.text._ZN7cutlass13device_kernelINS_4gemm6kernel13GemmUniversalIN4cute5tupleIJiiiiEEENS1_10collective13CollectiveMmaINS1_35MainloopSm100TmaUmmaWarpSpecializedILi2ELi2ELi2ENS5_IJNS4_1CILi1EEESB_SB_EEEEENS5_IJNSA_ILi128EEENSA_ILi256EEENSA_ILi64EEEEEEaNS5_IJlSB_lEEEaSI_NS4_8TiledMMAINS4_8MMA_AtomIJNS4_15SM100_MMA_S8_SSIaaiLi128ELi256ELNS4_4UMMA5MajorE0ELSN_0ELNSM_8SaturateE0EEEEEENS4_6LayoutISC_NS5_IJNSA_ILi0EEESS_SS_EEEEENS5_IJNS4_10UnderscoreESV_SV_EEEEENS4_13SM90_TMA_LOADENS4_14ComposedLayoutINS4_7SwizzleILi2ELi4ELi3EEENS4_18smem_ptr_flag_bitsILi8EEENSR_INS5_IJNSA_ILi8EEESG_EEENS5_IJSG_SB_EEEEEEEvNS4_8identityESY_S18_vS19_EENS_8epilogue10collective18CollectiveEpilogueINS1B_23Sm100TmaWarpSpecializedILi4ELi2ELi64ELb0ELb0EEEJSH_NS5_IJNSR_ISE_SB_EENSR_ISG_SB_EEEEEaSI_aSI_NS1B_6fusion15FusionCallbacksIS1F_NS1J_17LinearCombinationIaiaiLNS_15FloatRoundStyleE2EEESH_S1I_JEEENS4_5SM1004TMEM4LOAD26SM100_TMEM_LOAD_32dp32b64xESY_S18_NS4_39AutoVectorizingCopyWithAssumedAlignmentILi128EEENS4_14SM90_TMA_STOREES18_S1U_S1U_EEEvvEEEEvNT_6ParamsE:
        .type           _ZN7cutlass13device_kernelINS_4gemm6kernel13GemmUniversalIN4cute5tupleIJiiiiEEENS1_10collective13CollectiveMmaINS1_35MainloopSm100TmaUmmaWarpSpecializedILi2ELi2ELi2ENS5_IJNS4_1CILi1EEESB_SB_EEEEENS5_IJNSA_ILi128EEENSA_ILi256EEENSA_ILi64EEEEEEaNS5_IJlSB_lEEEaSI_NS4_8TiledMMAINS4_8MMA_AtomIJNS4_15SM100_MMA_S8_SSIaaiLi128ELi256ELNS4_4UMMA5MajorE0ELSN_0ELNSM_8SaturateE0EEEEEENS4_6LayoutISC_NS5_IJNSA_ILi0EEESS_SS_EEEEENS5_IJNS4_10UnderscoreESV_SV_EEEEENS4_13SM90_TMA_LOADENS4_14ComposedLayoutINS4_7SwizzleILi2ELi4ELi3EEENS4_18smem_ptr_flag_bitsILi8EEENSR_INS5_IJNSA_ILi8EEESG_EEENS5_IJSG_SB_EEEEEEEvNS4_8identityESY_S18_vS19_EENS_8epilogue10collective18CollectiveEpilogueINS1B_23Sm100TmaWarpSpecializedILi4ELi2ELi64ELb0ELb0EEEJSH_NS5_IJNSR_ISE_SB_EENSR_ISG_SB_EEEEEaSI_aSI_NS1B_6fusion15FusionCallbacksIS1F_NS1J_17LinearCombinationIaiaiLNS_15FloatRoundStyleE2EEESH_S1I_JEEENS4_5SM1004TMEM4LOAD26SM100_TMEM_LOAD_32dp32b64xESY_S18_NS4_39AutoVectorizingCopyWithAssumedAlignmentILi128EEENS4_14SM90_TMA_STOREES18_S1U_S1U_EEEvvEEEEvNT_6ParamsE,@function
        .size           _ZN7cutlass13device_kernelINS_4gemm6kernel13GemmUniversalIN4cute5tupleIJiiiiEEENS1_10collective13CollectiveMmaINS1_35MainloopSm100TmaUmmaWarpSpecializedILi2ELi2ELi2ENS5_IJNS4_1CILi1EEESB_SB_EEEEENS5_IJNSA_ILi128EEENSA_ILi256EEENSA_ILi64EEEEEEaNS5_IJlSB_lEEEaSI_NS4_8TiledMMAINS4_8MMA_AtomIJNS4_15SM100_MMA_S8_SSIaaiLi128ELi256ELNS4_4UMMA5MajorE0ELSN_0ELNSM_8SaturateE0EEEEEENS4_6LayoutISC_NS5_IJNSA_ILi0EEESS_SS_EEEEENS5_IJNS4_10UnderscoreESV_SV_EEEEENS4_13SM90_TMA_LOADENS4_14ComposedLayoutINS4_7SwizzleILi2ELi4ELi3EEENS4_18smem_ptr_flag_bitsILi8EEENSR_INS5_IJNSA_ILi8EEESG_EEENS5_IJSG_SB_EEEEEEEvNS4_8identityESY_S18_vS19_EENS_8epilogue10collective18CollectiveEpilogueINS1B_23Sm100TmaWarpSpecializedILi4ELi2ELi64ELb0ELb0EEEJSH_NS5_IJNSR_ISE_SB_EENSR_ISG_SB_EEEEEaSI_aSI_NS1B_6fusion15FusionCallbacksIS1F_NS1J_17LinearCombinationIaiaiLNS_15FloatRoundStyleE2EEESH_S1I_JEEENS4_5SM1004TMEM4LOAD26SM100_TMEM_LOAD_32dp32b64xESY_S18_NS4_39AutoVectorizingCopyWithAssumedAlignmentILi128EEENS4_14SM90_TMA_STOREES18_S1U_S1U_EEEvvEEEEvNT_6ParamsE,(.L_x_158 - _ZN7cutlass13device_kernelINS_4gemm6kernel13GemmUniversalIN4cute5tupleIJiiiiEEENS1_10collective13CollectiveMmaINS1_35MainloopSm100TmaUmmaWarpSpecializedILi2ELi2ELi2ENS5_IJNS4_1CILi1EEESB_SB_EEEEENS5_IJNSA_ILi128EEENSA_ILi256EEENSA_ILi64EEEEEEaNS5_IJlSB_lEEEaSI_NS4_8TiledMMAINS4_8MMA_AtomIJNS4_15SM100_MMA_S8_SSIaaiLi128ELi256ELNS4_4UMMA5MajorE0ELSN_0ELNSM_8SaturateE0EEEEEENS4_6LayoutISC_NS5_IJNSA_ILi0EEESS_SS_EEEEENS5_IJNS4_10UnderscoreESV_SV_EEEEENS4_13SM90_TMA_LOADENS4_14ComposedLayoutINS4_7SwizzleILi2ELi4ELi3EEENS4_18smem_ptr_flag_bitsILi8EEENSR_INS5_IJNSA_ILi8EEESG_EEENS5_IJSG_SB_EEEEEEEvNS4_8identityESY_S18_vS19_EENS_8epilogue10collective18CollectiveEpilogueINS1B_23Sm100TmaWarpSpecializedILi4ELi2ELi64ELb0ELb0EEEJSH_NS5_IJNSR_ISE_SB_EENSR_ISG_SB_EEEEEaSI_aSI_NS1B_6fusion15FusionCallbacksIS1F_NS1J_17LinearCombinationIaiaiLNS_15FloatRoundStyleE2EEESH_S1I_JEEENS4_5SM1004TMEM4LOAD26SM100_TMEM_LOAD_32dp32b64xESY_S18_NS4_39AutoVectorizingCopyWithAssumedAlignmentILi128EEENS4_14SM90_TMA_STOREES18_S1U_S1U_EEEvvEEEEvNT_6ParamsE)
        .other          _ZN7cutlass13device_kernelINS_4gemm6kernel13GemmUniversalIN4cute5tupleIJiiiiEEENS1_10collective13CollectiveMmaINS1_35MainloopSm100TmaUmmaWarpSpecializedILi2ELi2ELi2ENS5_IJNS4_1CILi1EEESB_SB_EEEEENS5_IJNSA_ILi128EEENSA_ILi256EEENSA_ILi64EEEEEEaNS5_IJlSB_lEEEaSI_NS4_8TiledMMAINS4_8MMA_AtomIJNS4_15SM100_MMA_S8_SSIaaiLi128ELi256ELNS4_4UMMA5MajorE0ELSN_0ELNSM_8SaturateE0EEEEEENS4_6LayoutISC_NS5_IJNSA_ILi0EEESS_SS_EEEEENS5_IJNS4_10UnderscoreESV_SV_EEEEENS4_13SM90_TMA_LOADENS4_14ComposedLayoutINS4_7SwizzleILi2ELi4ELi3EEENS4_18smem_ptr_flag_bitsILi8EEENSR_INS5_IJNSA_ILi8EEESG_EEENS5_IJSG_SB_EEEEEEEvNS4_8identityESY_S18_vS19_EENS_8epilogue10collective18CollectiveEpilogueINS1B_23Sm100TmaWarpSpecializedILi4ELi2ELi64ELb0ELb0EEEJSH_NS5_IJNSR_ISE_SB_EENSR_ISG_SB_EEEEEaSI_aSI_NS1B_6fusion15FusionCallbacksIS1F_NS1J_17LinearCombinationIaiaiLNS_15FloatRoundStyleE2EEESH_S1I_JEEENS4_5SM1004TMEM4LOAD26SM100_TMEM_LOAD_32dp32b64xESY_S18_NS4_39AutoVectorizingCopyWithAssumedAlignmentILi128EEENS4_14SM90_TMA_STOREES18_S1U_S1U_EEEvvEEEEvNT_6ParamsE,@"STO_CUDA_ENTRY STV_DEFAULT"
_ZN7cutlass13device_kernelINS_4gemm6kernel13GemmUniversalIN4cute5tupleIJiiiiEEENS1_10collective13CollectiveMmaINS1_35MainloopSm100TmaUmmaWarpSpecializedILi2ELi2ELi2ENS5_IJNS4_1CILi1EEESB_SB_EEEEENS5_IJNSA_ILi128EEENSA_ILi256EEENSA_ILi64EEEEEEaNS5_IJlSB_lEEEaSI_NS4_8TiledMMAINS4_8MMA_AtomIJNS4_15SM100_MMA_S8_SSIaaiLi128ELi256ELNS4_4UMMA5MajorE0ELSN_0ELNSM_8SaturateE0EEEEEENS4_6LayoutISC_NS5_IJNSA_ILi0EEESS_SS_EEEEENS5_IJNS4_10UnderscoreESV_SV_EEEEENS4_13SM90_TMA_LOADENS4_14ComposedLayoutINS4_7SwizzleILi2ELi4ELi3EEENS4_18smem_ptr_flag_bitsILi8EEENSR_INS5_IJNSA_ILi8EEESG_EEENS5_IJSG_SB_EEEEEEEvNS4_8identityESY_S18_vS19_EENS_8epilogue10collective18CollectiveEpilogueINS1B_23Sm100TmaWarpSpecializedILi4ELi2ELi64ELb0ELb0EEEJSH_NS5_IJNSR_ISE_SB_EENSR_ISG_SB_EEEEEaSI_aSI_NS1B_6fusion15FusionCallbacksIS1F_NS1J_17LinearCombinationIaiaiLNS_15FloatRoundStyleE2EEESH_S1I_JEEENS4_5SM1004TMEM4LOAD26SM100_TMEM_LOAD_32dp32b64xESY_S18_NS4_39AutoVectorizingCopyWithAssumedAlignmentILi128EEENS4_14SM90_TMA_STOREES18_S1U_S1U_EEEvvEEEEvNT_6ParamsE:
[----:B------:R-:W1:Y:S01]  /*0000*/  LDC R1, c[0x0][0x37c] ;  /* 0x0000df00ff017b82 */ /* 0x000e620000000800 */
[----:B------:R-:W2:Y:S01]  /*0010*/  S2R R167, SR_TID.X ;  /* 0x0000000000a77919 */ /* 0x000ea20000002100 */
[----:B------:R-:W3:Y:S01]  /*0020*/  LDCU.64 UR4, c[0x0][0x890] ;  /* 0x00011200ff0477ac */ /* 0x000ee20008000a00 */
[----:B------:R-:W-:Y:S02]  /*0030*/  PRMT R151, RZ, 0x7610, R151 ;  /* 0x00007610ff977816 */ /* 0x000fe40000000097 */
[----:B------:R-:W-:Y:S01]  /*0040*/  ELECT P5, URZ, PT ;  /* 0x0000000000ff782f */ /* 0x000fe200038a0000 */
[----:B------:R-:W4:Y:S01]  /*0050*/  LDCU.64 UR46, c[0x0][0x358] ;  /* 0x00006b00ff2e77ac */ /* 0x000f220008000a00 */
[----:B---3--:R-:W-:-:S04]  /*0060*/  UISETP.NE.U32.AND UP0, UPT, UR4, URZ, UPT ;  /* 0x000000ff0400728c */ /* 0x008fc8000bf05070 */
[----:B------:R-:W-:Y:S01]  /*0070*/  UISETP.NE.AND.EX UP0, UPT, UR5, URZ, UPT, UP0 ;  /* 0x000000ff0500728c */ /* 0x000fe2000bf05300 */
[----:B--2---:R-:W-:-:S05]  /*0080*/  SHF.R.U32.HI R154, RZ, 0x5, R167 ;  /* 0x00000005ff9a7819 */ /* 0x004fca00000116a7 */
[----:B------:R-:W2:Y:S02]  /*0090*/  SHFL.IDX PT, R0, R154, RZ, 0x1f ;  /* 0x00001fff9a007589 */ /* 0x000ea400000e0000 */
[----:B--2---:R-:W-:Y:S01]  /*00a0*/  R2UR UR8, R0 ;  /* 0x00000000000872ca */ /* 0x004fe200000e0000 */
[----:B-1--4-:R-:W-:-:S14]  /*00b0*/  BRA.U UP0, `(.L_x_0) ;  /* 0x00000001002c7547 */ /* 0x012fdc000b800000 */
[----:B------:R-:W1:Y:S02]  /*00c0*/  LDCU.64 UR6, c[0x0][0x888] ;  /* 0x00011100ff0677ac */ /* 0x000e640008000a00 */
[----:B-1----:R-:W-:-:S04]  /*00d0*/  UISETP.NE.U32.AND UP0, UPT, UR6, URZ, UPT ;  /* 0x000000ff0600728c */ /* 0x002fc8000bf05070 */
[----:B------:R-:W-:-:S09]  /*00e0*/  UISETP.NE.AND.EX UP0, UPT, UR7, URZ, UPT, UP0 ;  /* 0x000000ff0700728c */ /* 0x000fd2000bf05300 */
[----:B------:R-:W-:Y:S05]  /*00f0*/  BRA.U !UP0, `(.L_x_1) ;  /* 0x0000000108107547 */ /* 0x000fea000b800000 */
[----:B------:R-:W1:Y:S02]  /*0100*/  LDC.64 R82, c[0x0][0x888] ;  /* 0x00022200ff527b82 */ /* 0x000e640000000a00 */
[----:B-1----:R1:W5:Y:S01]  /*0110*/  LDG.E R82, desc[UR46][R82.64] ;  /* 0x0000002e52527981 */ /* 0x002362000c1e1900 */
[----:B------:R-:W-:Y:S01]  /*0120*/  HFMA2 R151, -RZ, RZ, 0, 5.9604644775390625e-08 ;  /* 0x00000001ff977431 */ /* 0x000fe200000001ff */
[----:B------:R-:W-:Y:S05]  /*0130*/  BRA `(.L_x_0) ;  /* 0x00000000000c7947 */ /* 0x000fea0003800000 */
.L_x_1:
[----:B------:R-:W1:Y:S01]  /*0140*/  LDCU UR6, c[0x0][0x880] ;  /* 0x00011000ff0677ac */ /* 0x000e620008000800 */
[----:B------:R-:W-:Y:S01]  /*0150*/  HFMA2 R151, -RZ, RZ, 0, 5.9604644775390625e-08 ;  /* 0x00000001ff977431 */ /* 0x000fe200000001ff */
[----:B-1----:R-:W-:-:S07]  /*0160*/  MOV R82, UR6 ;  /* 0x0000000600527c02 */ /* 0x002fce0008000f00 */
.L_x_0:
[----:B------:R-:W2:Y:S02]  /*0170*/  LDCU.64 UR6, c[0x0][0x8b0] ;  /* 0x00011600ff0677ac */ /* 0x000ea40008000a00 */
[----:B--2---:R-:W-:-:S04]  /*0180*/  UISETP.NE.U32.AND UP0, UPT, UR6, URZ, UPT ;  /* 0x000000ff0600728c */ /* 0x004fc8000bf05070 */
[----:B------:R-:W-:-:S09]  /*0190*/  UISETP.NE.AND.EX UP0, UPT, UR7, URZ, UPT, UP0 ;  /* 0x000000ff0700728c */ /* 0x000fd2000bf05300 */
[----:B------:R-:W-:Y:S05]  /*01a0*/  BRA.U UP0, `(.L_x_2) ;  /* 0x0000000100247547 */ /* 0x000fea000b800000 */
[----:B------:R-:W2:Y:S02]  /*01b0*/  LDCU.64 UR6, c[0x0][0x8a8] ;  /* 0x00011500ff0677ac */ /* 0x000ea40008000a00 */
[----:B--2---:R-:W-:-:S04]  /*01c0*/  UISETP.NE.U32.AND UP0, UPT, UR6, URZ, UPT ;  /* 0x000000ff0600728c */ /* 0x004fc8000bf05070 */
[----:B------:R-:W-:-:S09]  /*01d0*/  UISETP.NE.AND.EX UP0, UPT, UR7, URZ, UPT, UP0 ;  /* 0x000000ff0700728c */ /* 0x000fd2000bf05300 */
[----:B------:R-:W-:Y:S05]  /*01e0*/  BRA.U !UP0, `(.L_x_3) ;  /* 0x00000001080c7547 */ /* 0x000fea000b800000 */
[----:B------:R-:W2:Y:S02]  /*01f0*/  LDC.64 R78, c[0x0][0x8a8] ;  /* 0x00022a00ff4e7b82 */ /* 0x000ea40000000a00 */
[----:B--2---:R2:W5:Y:S01]  /*0200*/  LDG.E R78, desc[UR46][R78.64] ;  /* 0x0000002e4e4e7981 */ /* 0x004562000c1e1900 */
[----:B------:R-:W-:Y:S05]  /*0210*/  BRA `(.L_x_2) ;  /* 0x0000000000087947 */ /* 0x000fea0003800000 */
.L_x_3:
[----:B------:R-:W2:Y:S02]  /*0220*/  LDCU UR6, c[0x0][0x8a0] ;  /* 0x00011400ff0677ac */ /* 0x000ea40008000800 */
[----:B--2---:R-:W-:Y:S02]  /*0230*/  MOV R78, UR6 ;  /* 0x00000006004e7c02 */ /* 0x004fe40008000f00 */
.L_x_2:
[----:B------:R-:W-:Y:S01]  /*0240*/  IMAD.U32 R0, RZ, RZ, UR8 ;  /* 0x00000008ff007e24 */ /* 0x000fe2000f8e00ff */
[----:B------:R-:W-:Y:S04]  /*0250*/  BSSY.RECONVERGENT B0, `(.L_x_4) ;  /* 0x000000c000007945 */ /* 0x000fe80003800200 */
[C---:B------:R-:W-:Y:S02]  /*0260*/  ISETP.NE.OR P1, PT, R0.reuse, 0x1, !P5 ;  /* 0x000000010000780c */ /* 0x040fe40006f25670 */
[----:B------:R-:W-:-:S11]  /*0270*/  ISETP.NE.OR P0, PT, R0, 0x3, !P5 ;  /* 0x000000030000780c */ /* 0x000fd60006f05670 */
[----:B------:R-:W-:Y:S05]  /*0280*/  @P1 BRA `(.L_x_5) ;  /* 0x0000000000201947 */ /* 0x000fea0003800000 */
[----:B------:R-:W3:Y:S02]  /*0290*/  LDCU.64 UR6, c[0x0][0x348] ;  /* 0x00006900ff0677ac */ /* 0x000ee40008000a00 */
[----:B---3--:R-:W-:Y:S02]  /*02a0*/  UIADD3 UR10, UP1, UPT, UR6, 0x80, URZ ;  /* 0x00000080060a7890 */ /* 0x008fe4000ff3e0ff */
[----:B------:R-:W-:Y:S02]  /*02b0*/  UIADD3 UR6, UP0, UPT, UR6, 0x180, URZ ;  /* 0x0000018006067890 */ /* 0x000fe4000ff1e0ff */
[----:B------:R-:W-:Y:S02]  /*02c0*/  UIADD3.X UR11, UPT, UPT, URZ, UR7, URZ, UP1, !UPT ;  /* 0x00000007ff0b7290 */ /* 0x000fe40008ffe4ff */
[----:B------:R-:W-:-:S07]  /*02d0*/  UIADD3.X UR7, UPT, UPT, URZ, UR7, URZ, UP0, !UPT ;  /* 0x00000007ff077290 */ /* 0x000fce00087fe4ff */
[----:B------:R3:W-:Y:S02]  /*02e0*/  UTMACCTL.PF [UR10] ;  /* 0x000000000a0079b9 */ /* 0x0007e40008040000 */
[----:B------:R3:W-:Y:S02]  /*02f0*/  UTMACCTL.PF [UR6] ;  /* 0x00000000060079b9 */ /* 0x0007e40008040000 */
[----:B---3--:R-:W-:Y:S01]  /*0300*/  NOP ;  /* 0x0000000000007918 */ /* 0x008fe20000000000 */
.L_x_5:
[----:B------:R-:W-:Y:S05]  /*0310*/  BSYNC.RECONVERGENT B0 ;  /* 0x0000000000007941 */ /* 0x000fea0003800200 */
.L_x_4:
[----:B------:R-:W-:Y:S04]  /*0320*/  BSSY.RECONVERGENT B0, `(.L_x_6) ;  /* 0x000000a000007945 */ /* 0x000fe80003800200 */
        /* <DEDUP_REMOVED lines=9> */
.L_x_7:
[----:B------:R-:W-:Y:S05]  /*03c0*/  BSYNC.RECONVERGENT B0 ;  /* 0x0000000000007941 */ /* 0x000fea0003800200 */
.L_x_6:
[----:B------:R-:W3:Y:S01]  /*03d0*/  LDCU.64 UR6, c[0x0][0x888] ;  /* 0x00011100ff0677ac */ /* 0x000ee20008000a00 */
[----:B------:R-:W-:Y:S02]  /*03e0*/  UISETP.EQ.U32.AND UP1, UPT, UR4, URZ, UPT ;  /* 0x000000ff0400728c */ /* 0x000fe4000bf22070 */
[----:B------:R-:W-:Y:S02]  /*03f0*/  UPLOP3.LUT UP2, UPT, UPT, UPT, UPT, 0x80, 0x8 ;  /* 0x000000000008789c */ /* 0x000fe40003f4f070 */
[----:B---3--:R-:W-:-:S04]  /*0400*/  UISETP.NE.U32.AND UP0, UPT, UR6, URZ, UPT ;  /* 0x000000ff0600728c */ /* 0x008fc8000bf05070 */
[----:B------:R-:W-:-:S04]  /*0410*/  UISETP.NE.AND.EX UP0, UPT, UR7, URZ, UPT, UP0 ;  /* 0x000000ff0700728c */ /* 0x000fc8000bf05300 */
[----:B------:R-:W-:-:S04]  /*0420*/  UISETP.EQ.OR.EX UP3, UPT, UR5, URZ, !UP0, UP1 ;  /* 0x000000ff0500728c */ /* 0x000fc8000c762710 */
[----:B------:R-:W-:-:S05]  /*0430*/  UP2UR UR50, UPR, URZ, 0x8 ;  /* 0x00000008ff327883 */ /* 0x000fca0008000000 */
[----:B------:R-:W-:Y:S07]  /*0440*/  BRA.U !UP3, `(.L_x_8) ;  /* 0x000000010b207547 */ /* 0x000fee000b800000 */
[----:B-----5:R-:W-:Y:S01]  /*0450*/  R2UR UR6, R82 ;  /* 0x00000000520672ca */ /* 0x020fe200000e0000 */
[----:B------:R-:W-:Y:S02]  /*0460*/  UISETP.NE.U32.AND UP2, UPT, UR4, URZ, UPT ;  /* 0x000000ff0400728c */ /* 0x000fe4000bf45070 */
[----:B------:R-:W-:Y:S02]  /*0470*/  USEL UR4, URZ, 0xffffffff, UP0 ;  /* 0xffffffffff047887 */ /* 0x000fe40008000000 */
[----:B------:R-:W-:-:S08]  /*0480*/  UISETP.NE.AND.EX UP2, UPT, UR5, URZ, UPT, UP2 ;  /* 0x000000ff0500728c */ /* 0x000fd0000bf45320 */
[----:B------:R-:W-:-:S04]  /*0490*/  UISETP.NE.AND UP1, UPT, UR6, URZ, UPT ;  /* 0x000000ff0600728c */ /* 0x000fc8000bf25270 */
[----:B------:R-:W-:-:S04]  /*04a0*/  @!UP2 USEL UR4, URZ, 0xffffffff, UP1 ;  /* 0xffffffffff04a887 */ /* 0x000fc80008800000 */
[----:B------:R-:W-:-:S04]  /*04b0*/  ULOP3.LUT UR4, UR4, 0x1, URZ, 0xc0, !UPT ;  /* 0x0000000104047892 */ /* 0x000fc8000f8ec0ff */
[----:B------:R-:W-:-:S11]  /*04c0*/  UISETP.NE.U32.AND UP2, UPT, UR4, 0x1, UPT ;  /* 0x000000010400788c */ /* 0x000fd6000bf45070 */
.L_x_8:
[----:B------:R-:W3:Y:S01]  /*04d0*/  SHFL.IDX PT, R2, R154, RZ, 0x1f ;  /* 0x00001fff9a027589 */ /* 0x000ee200000e0000 */
[----:B------:R-:W-:-:S04]  /*04e0*/  UISETP.NE.AND UP1, UPT, UR8, 0x2, UPT ;  /* 0x000000020800788c */ /* 0x000fc8000bf25270 */
[----:B------:R-:W-:Y:S01]  /*04f0*/  USEL UR6, URZ, 0x1, UP1 ;  /* 0x00000001ff067887 */ /* 0x000fe20008800000 */
[----:B---3--:R-:W-:-:S13]  /*0500*/  ISETP.NE.AND P0, PT, R2, RZ, PT ;  /* 0x000000ff0200720c */ /* 0x008fda0003f05270 */
[----:B------:R-:W-:Y:S05]  /*0510*/  @P0 BRA `(.L_x_9) ;  /* 0x0000000000380947 */ /* 0x000fea0003800000 */
[----:B------:R-:W3:Y:S01]  /*0520*/  S2UR UR5, SR_CgaCtaId ;  /* 0x00000000000579c3 */ /* 0x000ee20000008800 */
[----:B------:R-:W-:Y:S01]  /*0530*/  UMOV UR7, 0x400 ;  /* 0x0000040000077882 */ /* 0x000fe20000000000 */
[----:B------:R-:W-:Y:S01]  /*0540*/  UMOV UR4, 0x1 ;  /* 0x0000000100047882 */ /* 0x000fe20000000000 */
[----:B------:R-:W-:Y:S01]  /*0550*/  ELECT P0, URZ, PT ;  /* 0x0000000000ff782f */ /* 0x000fe20003800000 */
[----:B------:R-:W-:-:S04]  /*0560*/  UIADD3 UR10, UPT, UPT, -UR4, 0x100000, URZ ;  /* 0x00100000040a7890 */ /* 0x000fc8000fffe1ff */
[----:B------:R-:W-:Y:S02]  /*0570*/  USHF.L.U32 UR11, UR10, 0xb, URZ ;  /* 0x0000000b0a0b7899 */ /* 0x000fe400080006ff */
[----:B------:R-:W-:Y:S02]  /*0580*/  USHF.L.U32 UR10, UR10, 0x1, URZ ;  /* 0x000000010a0a7899 */ /* 0x000fe400080006ff */
[----:B---3--:R-:W-:Y:S01]  /*0590*/  ULEA UR5, UR5, UR7, 0x18 ;  /* 0x0000000705057291 */ /* 0x008fe2000f8ec0ff */
[----:B------:R-:W3:Y:S11]  /*05a0*/  FENCE.VIEW.ASYNC.S ;  /* 0x00000000000073c6 */ /* 0x000ef60000000000 */
[----:B---3--:R3:W4:Y:S01]  /*05b0*/  SYNCS.EXCH.64 URZ, [UR5], UR10 ;  /* 0x0000000a05ff75b2 */ /* 0x0087220008000100 */
[----:B------:R3:W1:Y:S01]  /*05c0*/  SYNCS.EXCH.64 URZ, [UR5+0x10], UR10 ;  /* 0x0000100a05ff75b2 */ /* 0x0006620008000100 */
[----:B------:R3:W1:Y:S01]  /*05d0*/  SYNCS.EXCH.64 URZ, [UR5+0x8], UR10 ;  /* 0x0000080a05ff75b2 */ /* 0x0006620008000100 */
[----:B------:R3:W1:Y:S01]  /*05e0*/  SYNCS.EXCH.64 URZ, [UR5+0x18], UR10 ;  /* 0x0000180a05ff75b2 */ /* 0x0006620008000100 */
[----:B------:R-:W-:Y:S01]  /*05f0*/  NOP ;  /* 0x0000000000007918 */ /* 0x000fe20000000000 */
.L_x_9:
[----:B------:R-:W2:Y:S01]  /*0600*/  SHFL.IDX PT, R2, R154, RZ, 0x1f ;  /* 0x00001fff9a027589 */ /* 0x000ea200000e0000 */
[----:B------:R-:W-:Y:S01]  /*0610*/  NOP ;  /* 0x0000000000007918 */ /* 0x000fe20000000000 */
[----:B--2---:R-:W-:-:S13]  /*0620*/  ISETP.NE.AND P0, PT, R2, 0x1, PT ;  /* 0x000000010200780c */ /* 0x004fda0003f05270 */
[----:B------:R-:W-:Y:S05]  /*0630*/  @P0 BRA `(.L_x_10) ;  /* 0x0000000000580947 */ /* 0x000fea0003800000 */
[----:B------:R-:W2:Y:S01]  /*0640*/  S2UR UR7, SR_CgaCtaId ;  /* 0x00000000000779c3 */ /* 0x000ea20000008800 */
[----:B------:R-:W-:Y:S01]  /*0650*/  UMOV UR9, 0x400 ;  /* 0x0000040000097882 */ /* 0x000fe20000000000 */
[----:B---3--:R-:W-:Y:S01]  /*0660*/  UMOV UR5, 0x20 ;  /* 0x0000002000057882 */ /* 0x008fe20000000000 */
[----:B------:R-:W-:Y:S01]  /*0670*/  UMOV UR4, 0x80 ;  /* 0x0000008000047882 */ /* 0x000fe20000000000 */
[----:B------:R-:W-:-:S04]  /*0680*/  UIADD3 UR10, UPT, UPT, -UR5, 0x100000, URZ ;  /* 0x00100000050a7890 */ /* 0x000fc8000fffe1ff */
[----:B------:R-:W-:Y:S02]  /*0690*/  USHF.L.U32 UR11, UR10, 0xb, URZ ;  /* 0x0000000b0a0b7899 */ /* 0x000fe400080006ff */
[----:B------:R-:W-:Y:S02]  /*06a0*/  USHF.L.U32 UR10, UR10, 0x1, URZ ;  /* 0x000000010a0a7899 */ /* 0x000fe400080006ff */
[----:B------:R-:W-:-:S04]  /*06b0*/  UIADD3 UR4, UPT, UPT, -UR4, 0x100000, URZ ;  /* 0x0010000004047890 */ /* 0x000fc8000fffe1ff */
[----:B------:R-:W-:Y:S02]  /*06c0*/  USHF.L.U32 UR5, UR4, 0xb, URZ ;  /* 0x0000000b04057899 */ /* 0x000fe400080006ff */
[----:B------:R-:W-:Y:S01]  /*06d0*/  USHF.L.U32 UR4, UR4, 0x1, URZ ;  /* 0x0000000104047899 */ /* 0x000fe200080006ff */
[----:B------:R-:W-:Y:S01]  /*06e0*/  ELECT P0, URZ, PT ;  /* 0x0000000000ff782f */ /* 0x000fe20003800000 */
[----:B--2---:R-:W-:Y:S01]  /*06f0*/  ULEA UR7, UR7, UR9, 0x18 ;  /* 0x0000000907077291 */ /* 0x004fe2000f8ec0ff */
[----:B------:R-:W2:Y:S11]  /*0700*/  FENCE.VIEW.ASYNC.S ;  /* 0x00000000000073c6 */ /* 0x000eb60000000000 */
[----:B--2---:R2:W3:Y:S01]  /*0710*/  SYNCS.EXCH.64 URZ, [UR7+0x20], UR10 ;  /* 0x0000200a07ff75b2 */ /* 0x0044e20008000100 */
[----:B------:R2:W1:Y:S01]  /*0720*/  SYNCS.EXCH.64 URZ, [UR7+0x40], UR4 ;  /* 0x0000400407ff75b2 */ /* 0x0004620008000100 */
[----:B------:R2:W1:Y:S01]  /*0730*/  SYNCS.EXCH.64 URZ, [UR7+0x28], UR10 ;  /* 0x0000280a07ff75b2 */ /* 0x0004620008000100 */
[----:B------:R2:W1:Y:S01]  /*0740*/  SYNCS.EXCH.64 URZ, [UR7+0x48], UR4 ;  /* 0x0000480407ff75b2 */ /* 0x0004620008000100 */
[----:B------:R2:W1:Y:S01]  /*0750*/  SYNCS.EXCH.64 URZ, [UR7+0x30], UR10 ;  /* 0x0000300a07ff75b2 */ /* 0x0004620008000100 */
[----:B------:R2:W1:Y:S01]  /*0760*/  SYNCS.EXCH.64 URZ, [UR7+0x50], UR4 ;  /* 0x0000500407ff75b2 */ /* 0x0004620008000100 */
[----:B------:R2:W1:Y:S01]  /*0770*/  SYNCS.EXCH.64 URZ, [UR7+0x38], UR10 ;  /* 0x0000380a07ff75b2 */ /* 0x0004620008000100 */
[----:B------:R2:W1:Y:S01]  /*0780*/  SYNCS.EXCH.64 URZ, [UR7+0x58], UR4 ;  /* 0x0000580407ff75b2 */ /* 0x0004620008000100 */
[----:B------:R-:W-:Y:S01]  /*0790*/  NOP ;  /* 0x0000000000007918 */ /* 0x000fe20000000000 */
.L_x_10:
[----:B------:R-:W4:Y:S01]  /*07a0*/  SHFL.IDX PT, R2, R154, RZ, 0x1f ;  /* 0x00001fff9a027589 */ /* 0x000f2200000e0000 */
[----:B------:R-:W-:Y:S01]  /*07b0*/  NOP ;  /* 0x0000000000007918 */ /* 0x000fe20000000000 */
[----:B----4-:R-:W-:-:S13]  /*07c0*/  ISETP.NE.AND P0, PT, R2, 0x3, PT ;  /* 0x000000030200780c */ /* 0x010fda0003f05270 */
[----:B------:R-:W-:Y:S05]  /*07d0*/  @P0 BRA `(.L_x_11) ;  /* 0x0000000000300947 */ /* 0x000fea0003800000 */
[----:B--23--:R-:W2:Y:S01]  /*07e0*/  S2UR UR5, SR_CgaCtaId ;  /* 0x00000000000579c3 */ /* 0x00cea20000008800 */
[----:B------:R-:W-:Y:S01]  /*07f0*/  UMOV UR7, 0x400 ;  /* 0x0000040000077882 */ /* 0x000fe20000000000 */
[----:B------:R-:W-:Y:S01]  /*0800*/  UMOV UR4, 0x20 ;  /* 0x0000002000047882 */ /* 0x000fe20000000000 */
[----:B------:R-:W-:Y:S01]  /*0810*/  ELECT P0, URZ, PT ;  /* 0x0000000000ff782f */ /* 0x000fe20003800000 */
[----:B------:R-:W-:-:S04]  /*0820*/  UIADD3 UR10, UPT, UPT, -UR4, 0x100000, URZ ;  /* 0x00100000040a7890 */ /* 0x000fc8000fffe1ff */
[----:B------:R-:W-:Y:S02]  /*0830*/  USHF.L.U32 UR11, UR10, 0xb, URZ ;  /* 0x0000000b0a0b7899 */ /* 0x000fe400080006ff */
[----:B------:R-:W-:Y:S02]  /*0840*/  USHF.L.U32 UR10, UR10, 0x1, URZ ;  /* 0x000000010a0a7899 */ /* 0x000fe400080006ff */
[----:B--2---:R-:W-:Y:S01]  /*0850*/  ULEA UR5, UR5, UR7, 0x18 ;  /* 0x0000000705057291 */ /* 0x004fe2000f8ec0ff */
[----:B------:R-:W2:Y:S11]  /*0860*/  FENCE.VIEW.ASYNC.S ;  /* 0x00000000000073c6 */ /* 0x000eb60000000000 */
[----:B--2---:R4:W2:Y:S01]  /*0870*/  SYNCS.EXCH.64 URZ, [UR5+0x60], UR10 ;  /* 0x0000600a05ff75b2 */ /* 0x0048a20008000100 */
[----:B------:R4:W3:Y:S02]  /*0880*/  SYNCS.EXCH.64 URZ, [UR5+0x68], UR10 ;  /* 0x0000680a05ff75b2 */ /* 0x0008e40008000100 */
[----:B----4-:R-:W-:Y:S01]  /*0890*/  NOP ;  /* 0x0000000000007918 */ /* 0x010fe20000000000 */
.L_x_11:
[----:B------:R-:W4:Y:S01]  /*08a0*/  SHFL.IDX PT, R2, R154, RZ, 0x1f ;  /* 0x00001fff9a027589 */ /* 0x000f2200000e0000 */
[----:B------:R-:W-:Y:S01]  /*08b0*/  NOP ;  /* 0x0000000000007918 */ /* 0x000fe20000000000 */
[----:B----4-:R-:W-:-:S13]  /*08c0*/  ISETP.NE.AND P0, PT, R2, 0x4, PT ;  /* 0x000000040200780c */ /* 0x010fda0003f05270 */
[----:B------:R-:W-:Y:S05]  /*08d0*/  @P0 BRA `(.L_x_12) ;  /* 0x00000000004c0947 */ /* 0x000fea0003800000 */
[----:B--23--:R-:W2:Y:S01]  /*08e0*/  S2UR UR5, SR_CgaCtaId ;  /* 0x00000000000579c3 */ /* 0x00cea20000008800 */
[----:B------:R-:W-:Y:S01]  /*08f0*/  UMOV UR9, 0x100 ;  /* 0x0000010000097882 */ /* 0x000fe20000000000 */
[----:B------:R-:W-:Y:S01]  /*0900*/  UMOV UR7, 0x400 ;  /* 0x0000040000077882 */ /* 0x000fe20000000000 */
[----:B------:R-:W-:Y:S01]  /*0910*/  USEL UR9, UR9, 0xe0, UP2 ;  /* 0x000000e009097887 */ /* 0x000fe20009000000 */
[----:B------:R-:W-:Y:S01]  /*0920*/  UMOV UR4, 0x1 ;  /* 0x0000000100047882 */ /* 0x000fe20000000000 */
[----:B------:R-:W-:Y:S01]  /*0930*/  ELECT P0, URZ, PT ;  /* 0x0000000000ff782f */ /* 0x000fe20003800000 */
[----:B------:R-:W-:-:S04]  /*0940*/  UIADD3 UR10, UPT, UPT, -UR4, 0x100000, URZ ;  /* 0x00100000040a7890 */ /* 0x000fc8000fffe1ff */
[----:B------:R-:W-:Y:S02]  /*0950*/  USHF.L.U32 UR11, UR10, 0xb, URZ ;  /* 0x0000000b0a0b7899 */ /* 0x000fe400080006ff */
[----:B------:R-:W-:Y:S02]  /*0960*/  USHF.L.U32 UR10, UR10, 0x1, URZ ;  /* 0x000000010a0a7899 */ /* 0x000fe400080006ff */
[----:B------:R-:W-:-:S04]  /*0970*/  UIADD3 UR12, UPT, UPT, -UR9, 0x100000, URZ ;  /* 0x00100000090c7890 */ /* 0x000fc8000fffe1ff */
[----:B------:R-:W-:Y:S02]  /*0980*/  USHF.L.U32 UR13, UR12, 0xb, URZ ;  /* 0x0000000b0c0d7899 */ /* 0x000fe400080006ff */
[----:B------:R-:W-:Y:S02]  /*0990*/  USHF.L.U32 UR12, UR12, 0x1, URZ ;  /* 0x000000010c0c7899 */ /* 0x000fe400080006ff */
[----:B--2---:R-:W-:Y:S01]  /*09a0*/  ULEA UR5, UR5, UR7, 0x18 ;  /* 0x0000000705057291 */ /* 0x004fe2000f8ec0ff */
[----:B------:R-:W2:Y:S11]  /*09b0*/  FENCE.VIEW.ASYNC.S ;  /* 0x00000000000073c6 */ /* 0x000eb60000000000 */
[----:B--2---:R4:W2:Y:S01]  /*09c0*/  SYNCS.EXCH.64 URZ, [UR5+0x70], UR10 ;  /* 0x0000700a05ff75b2 */ /* 0x0048a20008000100 */
[----:B------:R4:W3:Y:S01]  /*09d0*/  SYNCS.EXCH.64 URZ, [UR5+0x80], UR12 ;  /* 0x0000800c05ff75b2 */ /* 0x0008e20008000100 */
[----:B------:R4:W1:Y:S01]  /*09e0*/  SYNCS.EXCH.64 URZ, [UR5+0x78], UR10 ;  /* 0x0000780a05ff75b2 */ /* 0x0008620008000100 */
[----:B------:R4:W1:Y:S02]  /*09f0*/  SYNCS.EXCH.64 URZ, [UR5+0x88], UR12 ;  /* 0x0000880c05ff75b2 */ /* 0x0008640008000100 */
[----:B----4-:R-:W-:Y:S01]  /*0a00*/  NOP ;  /* 0x0000000000007918 */ /* 0x010fe20000000000 */
.L_x_12:
[----:B------:R-:W4:Y:S01]  /*0a10*/  SHFL.IDX PT, R2, R154, RZ, 0x1f ;  /* 0x00001fff9a027589 */ /* 0x000f2200000e0000 */
[----:B------:R-:W-:Y:S01]  /*0a20*/  NOP ;  /* 0x0000000000007918 */ /* 0x000fe20000000000 */
[----:B----4-:R-:W-:-:S13]  /*0a30*/  ISETP.NE.AND P0, PT, R2, 0x5, PT ;  /* 0x000000050200780c */ /* 0x010fda0003f05270 */
[----:B------:R-:W-:Y:S05]  /*0a40*/  @P0 BRA `(.L_x_13) ;  /* 0x0000000000480947 */ /* 0x000fea0003800000 */
[----:B--2---:R-:W2:Y:S01]  /*0a50*/  S2UR UR7, SR_CgaCtaId ;  /* 0x00000000000779c3 */ /* 0x004ea20000008800 */
        /* <DEDUP_REMOVED lines=12> */
[----:B--2---:R4:W2:Y:S01]  /*0b20*/  SYNCS.EXCH.64 URZ, [UR7+0x90], UR10 ;  /* 0x0000900a07ff75b2 */ /* 0x0048a20008000100 */
[----:B------:R4:W3:Y:S01]  /*0b30*/  SYNCS.EXCH.64 URZ, [UR7+0xa0], UR4 ;  /* 0x0000a00407ff75b2 */ /* 0x0008e20008000100 */
[----:B------:R4:W1:Y:S01]  /*0b40*/  SYNCS.EXCH.64 URZ, [UR7+0x98], UR10 ;  /* 0x0000980a07ff75b2 */ /* 0x0008620008000100 */
[----:B------:R4:W1:Y:S02]  /*0b50*/  SYNCS.EXCH.64 URZ, [UR7+0xa8], UR4 ;  /* 0x0000a80407ff75b2 */ /* 0x0008640008000100 */
[----:B----4-:R-:W-:Y:S01]  /*0b60*/  NOP ;  /* 0x0000000000007918 */ /* 0x010fe20000000000 */
.L_x_13:
        /* <DEDUP_REMOVED lines=18> */
.L_x_14:
[----:B--23--:R-:W2:Y:S01]  /*0c90*/  S2UR UR5, SR_CTAID.X ;  /* 0x00000000000579c3 */ /* 0x00cea20000002500 */
[----:B------:R-:W-:-:S05]  /*0ca0*/  CS2R.32 R152, SR_CgaSize ;  /* 0x0000000000987805 */ /* 0x000fca0000008a00 */
[----:B------:R-:W-:-:S05]  /*0cb0*/  IMAD R152, R152, -0xa0, RZ ;  /* 0xffffff6098987824 */ /* 0x000fca00078e02ff */
[----:B------:R-:W-:-:S14]  /*0cc0*/  R2UR UR9, R152 ;  /* 0x00000000980972ca */ /* 0x000fdc00000e0000 */
[----:B------:R-:W3:Y:S01]  /*0cd0*/  LDCU UR9, c[0x0][UR9+0x2b0] ;  /* 0x00005600090977ac */ /* 0x000ee20008000800 */
[----:B------:R-:W-:Y:S01]  /*0ce0*/  NOP ;  /* 0x0000000000007918 */ /* 0x000fe20000000000 */
[----:B------:R-:W-:-:S05]  /*0cf0*/  CS2R.32 R152, SR_CgaSize ;  /* 0x0000000000987805 */ /* 0x000fca0000008a00 */
[----:B------:R-:W-:-:S05]  /*0d00*/  IMAD R152, R152, -0xa0, RZ ;  /* 0xffffff6098987824 */ /* 0x000fca00078e02ff */
[----:B------:R-:W-:-:S14]  /*0d10*/  R2UR UR7, R152 ;  /* 0x00000000980772ca */ /* 0x000fdc00000e0000 */
[----:B------:R-:W4:Y:S01]  /*0d20*/  LDCU UR7, c[0x0][UR7+0x2b4] ;  /* 0x00005680070777ac */ /* 0x000f220008000800 */
[----:B------:R-:W1:Y:S08]  /*0d30*/  S2UR UR4, SR_CTAID.Y ;  /* 0x00000000000479c3 */ /* 0x000e700000002600 */
[----:B------:R-:W4:Y:S01]  /*0d40*/  LDC R9, c[0x0][0xb24] ;  /* 0x0002c900ff097b82 */ /* 0x000f220000000800 */
[----:B--2---:R-:W-:-:S02]  /*0d50*/  I2FP.F32.U32 R4, UR5 ;  /* 0x0000000500047c45 */ /* 0x004fc40008201000 */
[----:B------:R-:W-:-:S05]  /*0d60*/  CS2R.32 R5, SR_CgaSize ;  /* 0x0000000000057805 */ /* 0x000fca0000008a00 */
[----:B------:R-:W-:-:S06]  /*0d70*/  IMAD R5, R5, -0xa0, RZ ;  /* 0xffffff6005057824 */ /* 0x000fcc00078e02ff */
[----:B------:R-:W2:Y:S01]  /*0d80*/  LDC R5, c[0x0][R5+0x2a0] ;  /* 0x0000a80005057b82 */ /* 0x000ea20000000800 */
[----:B------:R-:W-:Y:S01]  /*0d90*/  MOV R21, UR5 ;  /* 0x0000000500157c02 */ /* 0x000fe20008000f00 */
[----:B---3--:R-:W-:Y:S01]  /*0da0*/  FMUL R4, R4, UR9 ;  /* 0x0000000904047c20 */ /* 0x008fe20008400000 */
[----:B-1----:R-:W-:Y:S02]  /*0db0*/  I2FP.F32.U32 R2, UR4 ;  /* 0x0000000400027c45 */ /* 0x002fe40008201000 */
[----:B------:R-:W-:-:S05]  /*0dc0*/  CS2R.32 R3, SR_CgaSize ;  /* 0x0000000000037805 */ /* 0x000fca0000008a00 */
[----:B------:R-:W-:-:S06]  /*0dd0*/  IMAD R3, R3, -0xa0, RZ ;  /* 0xffffff6003037824 */ /* 0x000fcc00078e02ff */
[----:B------:R-:W1:Y:S01]  /*0de0*/  LDC R3, c[0x0][R3+0x2a4] ;  /* 0x0000a90003037b82 */ /* 0x000e620000000800 */
[----:B------:R-:W3:Y:S01]  /*0df0*/  F2I.U32.TRUNC.NTZ R152, R4 ;  /* 0x0000000400987305 */ /* 0x000ee2000020f000 */
[----:B------:R-:W-:Y:S01]  /*0e00*/  MOV R20, UR4 ;  /* 0x0000000400147c02 */ /* 0x000fe20008000f00 */
[----:B----4-:R-:W-:-:S05]  /*0e10*/  FMUL R2, R2, UR7 ;  /* 0x0000000702027c20 */ /* 0x010fca0008400000 */
[----:B------:R-:W-:Y:S01]  /*0e20*/  BAR.SYNC.DEFER_BLOCKING 0x0 ;  /* 0x0000000000007b1d */ /* 0x000fe20000010000 */
[----:B------:R-:W-:-:S05]  /*0e30*/  ISETP.GE.AND P0, PT, R9, 0x1, PT ;  /* 0x000000010900780c */ /* 0x000fca0003f06270 */
[----:B------:R-:W4:Y:S02]  /*0e40*/  F2I.U32.TRUNC.NTZ R150, R2 ;  /* 0x0000000200967305 */ /* 0x000f24000020f000 */
[----:B------:R-:W1:Y:S01]  /*0e50*/  S2UR UR36, SR_CTAID.Z ;  /* 0x00000000002479c3 */ /* 0x000e620000002700 */
[----:B---3--:R-:W-:-:S05]  /*0e60*/  IADD3 R152, PT, PT, -R152, RZ, RZ ;  /* 0x000000ff98987210 */ /* 0x008fca0007ffe1ff */
[----:B--2---:R-:W-:Y:S01]  /*0e70*/  IMAD R152, R5, R152, UR5 ;  /* 0x0000000505987e24 */ /* 0x004fe2000f8e0298 */
[----:B----4-:R-:W-:-:S05]  /*0e80*/  IADD3 R150, PT, PT, -R150, RZ, RZ ;  /* 0x000000ff96967210 */ /* 0x010fca0007ffe1ff */
[----:B-1----:R-:W-:Y:S01]  /*0e90*/  IMAD R150, R3, R150, UR4 ;  /* 0x0000000403967e24 */ /* 0x002fe2000f8e0296 */
[----:B------:R-:W-:Y:S06]  /*0ea0*/  @!P0 BRA `(.L_x_15) ;  /* 0x0000000000b88947 */ /* 0x000fec0003800000 */
[----:B------:R-:W1:Y:S01]  /*0eb0*/  LDC.64 R4, c[0x0][0xb18] ;  /* 0x0002c600ff047b82 */ /* 0x000e620000000a00 */
[----:B------:R-:W-:-:S07]  /*0ec0*/  ISETP.NE.AND P0, PT, R9, 0x1, PT ;  /* 0x000000010900780c */ /* 0x000fce0003f05270 */
[----:B------:R-:W2:Y:S08]  /*0ed0*/  LDC R10, c[0x0][0xb0c] ;  /* 0x0002c300ff0a7b82 */ /* 0x000eb00000000800 */
[----:B------:R-:W3:Y:S08]  /*0ee0*/  LDC R11, c[0x0][0x370] ;  /* 0x0000dc00ff0b7b82 */ /* 0x000ef00000000800 */
[----:B------:R-:W4:Y:S01]  /*0ef0*/  LDC R12, c[0x0][0x374] ;  /* 0x0000dd00ff0c7b82 */ /* 0x000f220000000800 */
[----:B-1----:R-:W-:-:S07]  /*0f00*/  ISETP.NE.AND P1, PT, R4, 0x1, PT ;  /* 0x000000010400780c */ /* 0x002fce0003f25270 */
[----:B------:R-:W3:Y:S01]  /*0f10*/  LDC.64 R6, c[0x0][0xb10] ;  /* 0x0002c400ff067b82 */ /* 0x000ee20000000a00 */
[----:B--2---:R-:W-:-:S07]  /*0f20*/  ISETP.NE.AND P2, PT, R10, 0x1, PT ;  /* 0x000000010a00780c */ /* 0x004fce0003f45270 */
[----:B------:R-:W1:Y:S08]  /*0f30*/  LDC R8, c[0x0][0xb20] ;  /* 0x0002c800ff087b82 */ /* 0x000e700000000800 */
[----:B------:R-:W2:Y:S01]  /*0f40*/  LDC.64 R2, c[0x0][0xb28] ;  /* 0x0002ca00ff027b82 */ /* 0x000ea20000000a00 */
[----:B----4-:R-:W-:-:S04]  /*0f50*/  IMAD.HI.U32 R13, R12, R5, RZ ;  /* 0x000000050c0d7227 */ /* 0x010fc800078e00ff */
[----:B------:R-:W-:-:S04]  /*0f60*/  IMAD.HI.U32 R5, R20, R5, RZ ;  /* 0x0000000514057227 */ /* 0x000fc800078e00ff */
[----:B---3--:R-:W-:-:S04]  /*0f70*/  IMAD.HI.U32 R14, R11, R6, RZ ;  /* 0x000000060b0e7227 */ /* 0x008fc800078e00ff */
[C---:B------:R-:W-:Y:S01]  /*0f80*/  IMAD.HI.U32 R16, R21.reuse, R6, RZ ;  /* 0x0000000615107227 */ /* 0x040fe200078e00ff */
[-C--:B------:R-:W-:Y:S02]  /*0f90*/  @P2 SHF.R.U32.HI R11, RZ, R7.reuse, R14 ;  /* 0x00000007ff0b2219 */ /* 0x080fe4000001160e */
[-C--:B-1----:R-:W-:Y:S02]  /*0fa0*/  @P1 SHF.R.U32.HI R12, RZ, R8.reuse, R13 ;  /* 0x00000008ff0c1219 */ /* 0x082fe4000001160d */
[----:B------:R-:W-:Y:S02]  /*0fb0*/  SHF.R.U32.HI R5, RZ, R8, R5 ;  /* 0x00000008ff057219 */ /* 0x000fe40000011605 */
[----:B------:R-:W-:Y:S02]  /*0fc0*/  SHF.R.U32.HI R16, RZ, R7, R16 ;  /* 0x00000007ff107219 */ /* 0x000fe40000011610 */
[----:B------:R-:W-:Y:S01]  /*0fd0*/  SEL R5, R20, R5, !P1 ;  /* 0x0000000514057207 */ /* 0x000fe20004800000 */
[----:B--2---:R-:W-:Y:S01]  /*0fe0*/  IMAD.HI.U32 R14, R12, R2, RZ ;  /* 0x000000020c0e7227 */ /* 0x004fe200078e00ff */
[----:B------:R-:W-:-:S02]  /*0ff0*/  SEL R7, R21, R16, !P2 ;  /* 0x0000001015077207 */ /* 0x000fc40005000000 */
[----:B------:R-:W-:Y:S01]  /*1000*/  IADD3 R13, PT, PT, -R5, RZ, RZ ;  /* 0x000000ff050d7210 */ /* 0x000fe20007ffe1ff */
[----:B------:R-:W-:Y:S01]  /*1010*/  IMAD.HI.U32 R6, R11, R2, RZ ;  /* 0x000000020b067227 */ /* 0x000fe200078e00ff */
[----:B------:R-:W-:-:S03]  /*1020*/  @P0 SHF.R.U32.HI R12, RZ, R3, R14 ;  /* 0x00000003ff0c0219 */ /* 0x000fc6000001160e */
[----:B------:R-:W-:Y:S01]  /*1030*/  IMAD R13, R4, R13, R20 ;  /* 0x0000000d040d7224 */ /* 0x000fe200078e0214 */
[----:B------:R-:W-:Y:S01]  /*1040*/  @P0 SHF.R.U32.HI R11, RZ, R3, R6 ;  /* 0x00000003ff0b0219 */ /* 0x000fe20000011606 */
[----:B------:R-:W-:-:S04]  /*1050*/  IMAD R12, R12, R9, RZ ;  /* 0x000000090c0c7224 */ /* 0x000fc800078e02ff */
[----:B------:R-:W-:Y:S01]  /*1060*/  IMAD R6, R11, R9, RZ ;  /* 0x000000090b067224 */ /* 0x000fe200078e02ff */
[----:B------:R-:W-:-:S04]  /*1070*/  ISETP.GE.AND P1, PT, R5, R12, PT ;  /* 0x0000000c0500720c */ /* 0x000fc80003f26270 */
[----:B------:R-:W-:Y:S01]  /*1080*/  ISETP.GE.OR P1, PT, R7, R6, P1 ;  /* 0x000000060700720c */ /* 0x000fe20000f26670 */
[----:B------:R-:W-:-:S05]  /*1090*/  IMAD.HI.U32 R6, R5, R2, RZ ;  /* 0x0000000205067227 */ /* 0x000fca00078e00ff */
[----:B------:R-:W-:-:S04]  /*10a0*/  SHF.R.U32.HI R6, RZ, R3, R6 ;  /* 0x00000003ff067219 */ /* 0x000fc80000011606 */
[----:B------:R-:W-:-:S03]  /*10b0*/  SEL R6, R5, R6, !P0 ;  /* 0x0000000605067207 */ /* 0x000fc60004000000 */
[----:B------:R-:W-:Y:S01]  /*10c0*/  @!P1 IMAD.HI.U32 R8, R7, R2, RZ ;  /* 0x0000000207089227 */ /* 0x000fe200078e00ff */
[----:B------:R-:W-:-:S04]  /*10d0*/  IADD3 R2, PT, PT, -R6, RZ, RZ ;  /* 0x000000ff06027210 */ /* 0x000fc80007ffe1ff */
[----:B------:R-:W-:Y:S01]  /*10e0*/  @!P1 SHF.R.U32.HI R8, RZ, R3, R8 ;  /* 0x00000003ff089219 */ /* 0x000fe20000011608 */
[----:B------:R-:W-:-:S03]  /*10f0*/  IMAD R2, R9, R2, R5 ;  /* 0x0000000209027224 */ /* 0x000fc600078e0205 */
[----:B------:R-:W-:-:S05]  /*1100*/  @!P1 SEL R3, R7, R8, !P0 ;  /* 0x0000000807039207 */ /* 0x000fca0004000000 */
[--C-:B------:R-:W-:Y:S02]  /*1110*/  @!P1 IMAD.IADD R6, R6, 0x1, -R3.reuse ;  /* 0x0000000106069824 */ /* 0x100fe400078e0a03 */
[----:B------:R-:W-:Y:S01]  /*1120*/  @!P1 IMAD R3, R2, R11, R3 ;  /* 0x0000000b02039224 */ /* 0x000fe200078e0203 */
[----:B------:R-:W-:Y:S01]  /*1130*/  IADD3 R2, PT, PT, -R7, RZ, RZ ;  /* 0x000000ff07027210 */ /* 0x000fe20007ffe1ff */
[----:B------:R-:W-:Y:S02]  /*1140*/  @!P1 IMAD R5, R6, R9, R7 ;  /* 0x0000000906059224 */ /* 0x000fe400078e0207 */
[----:B------:R-:W-:Y:S02]  /*1150*/  @!P1 IMAD.MOV.U32 R7, RZ, RZ, R3 ;  /* 0x000000ffff079224 */ /* 0x000fe400078e0003 */
[----:B------:R-:W-:Y:S02]  /*1160*/  IMAD R2, R10, R2, R21 ;  /* 0x000000020a027224 */ /* 0x000fe400078e0215 */
[----:B------:R-:W-:-:S02]  /*1170*/  IMAD R20, R5, R4, R13 ;  /* 0x0000000405147224 */ /* 0x000fc400078e020d */
[----:B------:R-:W-:Y:S02]  /*1180*/  IMAD R21, R7, R10, R2 ;  /* 0x0000000a07157224 */ /* 0x000fe400078e0202 */
.L_x_15:
[----:B------:R-:W1:Y:S01]  /*1190*/  LDCU UR4, c[0x0][0xb30] ;  /* 0x00016600ff0477ac */ /* 0x000e620008000800 */
[----:B------:R-:W2:Y:S08]  /*11a0*/  S2UR UR37, SR_CgaCtaId ;  /* 0x00000000002579c3 */ /* 0x000eb00000008800 */
[----:B------:R-:W3:Y:S01]  /*11b0*/  LDC R72, c[0x0][0xb24] ;  /* 0x0002c900ff487b82 */ /* 0x000ee20000000800 */
[----:B-1----:R-:W-:-:S09]  /*11c0*/  UISETP.NE.AND UP1, UPT, UR4, 0x1, UPT ;  /* 0x000000010400788c */ /* 0x002fd2000bf25270 */
[----:B--2---:R-:W-:Y:S05]  /*11d0*/  BRA.U UP1, `(.L_x_16) ;  /* 0x0000000101407547 */ /* 0x004fea000b800000 */
[----:B------:R-:W1:Y:S08]  /*11e0*/  LDC.64 R4, c[0x0][0xb10] ;  /* 0x0002c400ff047b82 */ /* 0x000e700000000a00 */
[----:B------:R-:W2:Y:S08]  /*11f0*/  LDC.64 R2, c[0x0][0xb18] ;  /* 0x0002c600ff027b82 */ /* 0x000eb00000000a00 */
[----:B------:R-:W4:Y:S08]  /*1200*/  LDC R6, c[0x0][0xb20] ;  /* 0x0002c800ff067b82 */ /* 0x000f300000000800 */
[----:B------:R-:W3:Y:S01]  /*1210*/  LDC R8, c[0x0][0xb0c] ;  /* 0x0002c300ff087b82 */ /* 0x000ee20000000800 */
[----:B-1----:R-:W-:-:S05]  /*1220*/  IMAD.HI.U32 R4, R21, R4, RZ ;  /* 0x0000000415047227 */ /* 0x002fca00078e00ff */
[----:B------:R-:W-:Y:S01]  /*1230*/  SHF.R.U32.HI R4, RZ, R5, R4 ;  /* 0x00000005ff047219 */ /* 0x000fe20000011604 */
[----:B--2---:R-:W-:Y:S01]  /*1240*/  IMAD.HI.U32 R3, R20, R3, RZ ;  /* 0x0000000314037227 */ /* 0x004fe200078e00ff */
[----:B------:R-:W-:-:S04]  /*1250*/  ISETP.NE.AND P0, PT, R2, 0x1, PT ;  /* 0x000000010200780c */ /* 0x000fc80003f05270 */
[----:B----4-:R-:W-:-:S04]  /*1260*/  SHF.R.U32.HI R3, RZ, R6, R3 ;  /* 0x00000006ff037219 */ /* 0x010fc80000011603 */
[----:B------:R-:W-:Y:S02]  /*1270*/  SEL R3, R20, R3, !P0 ;  /* 0x0000000314037207 */ /* 0x000fe40004000000 */
[----:B---3--:R-:W-:-:S04]  /*1280*/  ISETP.NE.AND P1, PT, R8, 0x1, PT ;  /* 0x000000010800780c */ /* 0x008fc80003f25270 */
[----:B------:R-:W-:-:S05]  /*1290*/  SEL R4, R21, R4, !P1 ;  /* 0x0000000415047207 */ /* 0x000fca0004800000 */
[----:B------:R-:W-:Y:S02]  /*12a0*/  IMAD.IADD R5, R3, 0x1, -R4 ;  /* 0x0000000103057824 */ /* 0x000fe400078e0a04 */
[----:B------:R-:W-:Y:S02]  /*12b0*/  IMAD.IADD R3, R4, 0x1, -R3 ;  /* 0x0000000104037824 */ /* 0x000fe400078e0a03 */
[----:B------:R-:W-:Y:S02]  /*12c0*/  IMAD R21, R5, R8, R21 ;  /* 0x0000000805157224 */ /* 0x000fe400078e0215 */
[----:B------:R-:W-:-:S07]  /*12d0*/  IMAD R20, R3, R2, R20 ;  /* 0x0000000203147224 */ /* 0x000fce00078e0214 */
.L_x_16:
[----:B------:R-:W-:Y:S01]  /*12e0*/  BAR.SYNC.DEFER_BLOCKING 0x0 ;  /* 0x0000000000007b1d */ /* 0x000fe20000010000 */
[----:B------:R-:W-:Y:S01]  /*12f0*/  UISETP.NE.AND UP1, UPT, UR8, 0x2, UPT ;  /* 0x000000020800788c */ /* 0x000fe2000bf25270 */
[----:B------:R-:W-:Y:S02]  /*1300*/  ISETP.NE.OR P5, PT, R0, 0x2, !P5 ;  /* 0x000000020000780c */ /* 0x000fe40006fa5670 */
[----:B------:R-:W-:-:S06]  /*1310*/  LOP3.LUT R2, R167, 0x1f, RZ, 0xc0, !PT ;  /* 0x0000001fa7027812 */ /* 0x000fcc00078ec0ff */
[----:B------:R-:W-:Y:S05]  /*1320*/  BRA.U UP1, `(.L_x_17) ;  /* 0x0000001101187547 */ /* 0x000fea000b800000 */
[----:B------:R-:W1:Y:S01]  /*1330*/  LDCU UR13, c[0x0][0x38c] ;  /* 0x00007180ff0d77ac */ /* 0x000e620008000800 */
[----:B------:R-:W2:Y:S01]  /*1340*/  LDC R9, c[0x0][0x370] ;  /* 0x0000dc00ff097b82 */ /* 0x000ea20000000800 */
[----:B------:R-:W-:Y:S01]  /*1350*/  PLOP3.LUT P1, PT, PT, PT, UP2, 0x80, 0x8 ;  /* 0x000000000008781c */ /* 0x000fe20003f2f028 */
[----:B------:R-:W-:Y:S01]  /*1360*/  HFMA2 R12, -RZ, RZ, 0, 0 ;  /* 0x00000000ff0c7431 */ /* 0x000fe200000001ff */
[----:B------:R-:W-:Y:S01]  /*1370*/  ISETP.EQ.OR P4, PT, R2, RZ, P5 ;  /* 0x000000ff0200720c */ /* 0x000fe20002f82670 */
[----:B------:R-:W-:Y:S01]  /*1380*/  IMAD.MOV.U32 R15, RZ, RZ, 0x1 ;  /* 0x00000001ff0f7424 */ /* 0x000fe200078e00ff */
[----:B------:R-:W-:Y:S01]  /*1390*/  PLOP3.LUT P1, PT, P1, PT, PT, 0x8, 0x80 ;  /* 0x000000000080781c */ /* 0x000fe20000f2e170 */
[----:B------:R-:W-:Y:S01]  /*13a0*/  IMAD.MOV.U32 R14, RZ, RZ, RZ ;  /* 0x000000ffff0e7224 */ /* 0x000fe200078e00ff */
[----:B------:R-:W-:Y:S01]  /*13b0*/  MOV R8, 0x1 ;  /* 0x0000000100087802 */ /* 0x000fe20000000f00 */
[----:B------:R-:W4:Y:S01]  /*13c0*/  LDC R0, c[0x0][0x374] ;  /* 0x0000dd00ff007b82 */ /* 0x000f220000000800 */
[----:B------:R-:W-:Y:S01]  /*13d0*/  IMAD.MOV.U32 R10, RZ, RZ, RZ ;  /* 0x000000ffff0a7224 */ /* 0x000fe200078e00ff */
[----:B------:R-:W2:Y:S01]  /*13e0*/  LDCU.64 UR22, c[0x0][0x348] ;  /* 0x00006900ff1677ac */ /* 0x000ea20008000a00 */
[----:B------:R-:W-:Y:S01]  /*13f0*/  UMOV UR6, URZ ;  /* 0x000000ff00067c82 */ /* 0x000fe20008000000 */
[----:B-1----:R-:W-:-:S04]  /*1400*/  UIADD3 UR5, UPT, UPT, UR13, 0x3f, URZ ;  /* 0x0000003f0d057890 */ /* 0x002fc8000fffe0ff */
[----:B------:R-:W-:-:S04]  /*1410*/  USHF.R.S32.HI UR4, URZ, 0x1f, UR5 ;  /* 0x0000001fff047899 */ /* 0x000fc80008011405 */
[----:B------:R-:W-:-:S04]  /*1420*/  ULEA.HI UR4, UR4, UR5, URZ, 0x6 ;  /* 0x0000000504047291 */ /* 0x000fc8000f8f30ff */
[----:B------:R-:W-:Y:S02]  /*1430*/  USHF.R.S32.HI UR15, URZ, 0x6, UR4 ;  /* 0x00000006ff0f7899 */ /* 0x000fe40008011404 */
[----:B------:R-:W-:Y:S02]  /*1440*/  UIADD3 UR4, UPT, UPT, UR13, -0x1, URZ ;  /* 0xffffffff0d047890 */ /* 0x000fe4000fffe0ff */
[----:B------:R-:W-:Y:S02]  /*1450*/  UISETP.LT.U32.AND UP0, UPT, UR15, 0x2, UPT ;  /* 0x000000020f00788c */ /* 0x000fe4000bf01070 */
[----:B------:R-:W-:Y:S02]  /*1460*/  UISETP.GE.U32.AND UP1, UPT, UR4, -0x7f, UPT ;  /* 0xffffff810400788c */ /* 0x000fe4000bf26070 */
[----:B------:R-:W-:Y:S02]  /*1470*/  USEL UR14, UR15, 0x2, UP0 ;  /* 0x000000020f0e7887 */ /* 0x000fe40008000000 */
[----:B------:R-:W-:-:S02]  /*1480*/  UIADD3 UR13, UPT, UPT, UR13, 0x7e, URZ ;  /* 0x0000007e0d0d7890 */ /* 0x000fc4000fffe0ff */
[----:B------:R-:W-:Y:S02]  /*1490*/  UIADD3 UR5, UPT, UPT, UR14, -0x1, URZ ;  /* 0xffffffff0e057890 */ /* 0x000fe4000fffe0ff */
[----:B------:R-:W-:-:S03]  /*14a0*/  UIADD3 UR7, UPT, UPT, UR15, -UR14, URZ ;  /* 0x8000000e0f077290 */ /* 0x000fc6000fffe0ff */
[----:B------:R-:W-:-:S04]  /*14b0*/  @UP1 UIADD3 UR5, UPT, UPT, UR14, URZ, URZ ;  /* 0x000000ff0e051290 */ /* 0x000fc8000fffe0ff */
[----:B--2---:R-:W-:-:S12]  /*14c0*/  UIADD3 UR5, UPT, UPT, UR5, 0x1, URZ ;  /* 0x0000000105057890 */ /* 0x004fd8000fffe0ff */
.L_x_35:
[----:B------:R-:W-:Y:S01]  /*14d0*/  UISETP.NE.AND UP0, UPT, UR37, URZ, UPT ;  /* 0x000000ff2500728c */ /* 0x000fe2000bf05270 */
[----:B------:R-:W1:Y:S08]  /*14e0*/  S2UR UR37, SR_CgaCtaId ;  /* 0x00000000002579c3 */ /* 0x000e700000008800 */
[----:B------:R-:W-:Y:S05]  /*14f0*/  BRA.U UP0, `(.L_x_18) ;  /* 0x0000000100347547 */ /* 0x000fea000b800000 */
[----:B------:R-:W2:Y:S01]  /*1500*/  S2R R2, SR_CgaCtaId ;  /* 0x0000000000027919 */ /* 0x000ea20000008800 */
[----:B------:R-:W-:-:S04]  /*1510*/  MOV R3, 0x400 ;  /* 0x0000040000037802 */ /* 0x000fc80000000f00 */
[----:B--2---:R-:W-:Y:S02]  /*1520*/  LEA R3, R2, R3, 0x18 ;  /* 0x0000000302037211 */ /* 0x004fe400078ec0ff */
[----:B------:R-:W-:-:S03]  /*1530*/  SHF.L.U32 R2, R8, 0x1f, RZ ;  /* 0x0000001f08027819 */ /* 0x000fc600000006ff */
[----:B------:R-:W-:-:S04]  /*1540*/  IMAD R3, R10, 0x8, R3 ;  /* 0x000000080a037824 */ /* 0x000fc800078e0203 */
[----:B------:R-:W2:Y:S02]  /*1550*/  SYNCS.PHASECHK.TRANS64.TRYWAIT P0, [R3+URZ+0xc0], R2 ;  /* 0x0000c002030075a7 */ /* 0x000ea400080011ff */
[----:B--2---:R-:W-:Y:S05]  /*1560*/  @!P0 BRA `(.L_x_19) ;  /* 0x0000009800408947 */ /* 0x004fea0003800000 */
.L_x_121:
[----:B------:R-:W-:Y:S01]  /*1570*/  VIADD R10, R10, 0x1 ;  /* 0x000000010a0a7836 */ /* 0x000fe20000000000 */
[----:B------:R2:W-:Y:S04]  /*1580*/  SYNCS.ARRIVE.TRANS64.A1T0 RZ, [R3+URZ+0xb0], RZ ;  /* 0x0000b0ff03ff79a7 */ /* 0x0005e800081000ff */
[----:B------:R-:W-:-:S04]  /*1590*/  ISETP.NE.AND P0, PT, R10, 0x2, PT ;  /* 0x000000020a00780c */ /* 0x000fc80003f05270 */
[----:B------:R-:W-:Y:S02]  /*15a0*/  SEL R10, R10, RZ, P0 ;  /* 0x000000ff0a0a7207 */ /* 0x000fe40000000000 */
[----:B--2---:R-:W-:-:S04]  /*15b0*/  SEL R3, RZ, 0x1, P0 ;  /* 0x00000001ff037807 */ /* 0x004fc80000000000 */
[----:B------:R-:W-:-:S07]  /*15c0*/  LOP3.LUT R8, R8, R3, RZ, 0x3c, !PT ;  /* 0x0000000308087212 */ /* 0x000fce00078e3cff */
.L_x_18:
[----:B------:R-:W-:Y:S01]  /*15d0*/  UMOV UR4, 0x400 ;  /* 0x0000040000047882 */ /* 0x000fe20000000000 */
[----:B------:R-:W-:Y:S01]  /*15e0*/  SHF.L.U32 R2, R15, 0x1f, RZ ;  /* 0x0000001f0f027819 */ /* 0x000fe200000006ff */
[----:B-1----:R-:W-:Y:S01]  /*15f0*/  ULEA UR4, UR37, UR4, 0x18 ;  /* 0x0000000425047291 */ /* 0x002fe2000f8ec0ff */
[----:B------:R-:W-:Y:S01]  /*1600*/  R2UR UR35, R21 ;  /* 0x00000000152372ca */ /* 0x000fe200000e0000 */
[----:B------:R-:W-:Y:S01]  /*1610*/  UISETP.GE.U32.AND UP0, UPT, UR13, 0x7f, UPT ;  /* 0x0000007f0d00788c */ /* 0x000fe2000bf06070 */
[----:B------:R-:W-:Y:S01]  /*1620*/  R2UR UR11, R20 ;  /* 0x00000000140b72ca */ /* 0x000fe200000e0000 */
[----:B------:R-:W-:Y:S01]  /*1630*/  ULEA UR8, UR6, UR4, 0x3 ;  /* 0x0000000406087291 */ /* 0x000fe2000f8e18ff */
[----:B------:R-:W-:-:S08]  /*1640*/  UMOV UR24, URZ ;  /* 0x000000ff00187c82 */ /* 0x000fd00008000000 */
[----:B------:R1:W2:Y:S01]  /*1650*/  SYNCS.PHASECHK.TRANS64.TRYWAIT P0, [UR8+0x10], R2 ;  /* 0x00001002ff0075a7 */ /* 0x0002a20008001108 */
[----:B------:R-:W-:Y:S02]  /*1660*/  USHF.L.U32 UR35, UR35, 0x7, URZ ;  /* 0x0000000723237899 */ /* 0x000fe400080006ff */
[----:B------:R-:W-:Y:S01]  /*1670*/  USHF.L.U32 UR11, UR11, 0x8, URZ ;  /* 0x000000080b0b7899 */ /* 0x000fe200080006ff */
[----:B------:R-:W-:Y:S11]  /*1680*/  BRA.U !UP0, `(.L_x_20) ;  /* 0x0000000108a87547 */ /* 0x000ff6000b800000 */
[----:B------:R-:W-:Y:S01]  /*1690*/  UMOV UR16, URZ ;  /* 0x000000ff00107c82 */ /* 0x000fe20008000000 */
[----:B------:R-:W-:-:S05]  /*16a0*/  UMOV UR17, UR6 ;  /* 0x0000000600117c82 */ /* 0x000fca0008000000 */
.L_x_25:
[----:B-1----:R-:W-:Y:S01]  /*16b0*/  ULEA UR33, UR17, UR4, 0x3 ;  /* 0x0000000411217291 */ /* 0x002fe2000f8e18ff */
[----:B--2---:R-:W-:Y:S01]  /*16c0*/  @!P5 MOV R3, 0x6000 ;  /* 0x000060000003d802 */ /* 0x004fe20000000f00 */
[----:B--2---:R-:W-:Y:S10]  /*16d0*/  @P0 BRA `(.L_x_21) ;  /* 0x00000000000c0947 */ /* 0x004ff40003800000 */
[----:B------:R-:W-:-:S04]  /*16e0*/  SHF.L.U32 R5, R15, 0x1f, RZ ;  /* 0x0000001f0f057819 */ /* 0x000fc800000006ff */
[----:B------:R-:W2:Y:S02]  /*16f0*/  SYNCS.PHASECHK.TRANS64.TRYWAIT P0, [UR33+0x10], R5 ;  /* 0x00001005ff0075a7 */ /* 0x000ea40008001121 */
[----:B--2---:R-:W-:Y:S05]  /*1700*/  @!P0 BRA `(.L_x_22) ;  /* 0x0000009400ec8947 */ /* 0x004fea0003800000 */
.L_x_21:
[----:B------:R2:W-:Y:S01]  /*1710*/  @!P5 SYNCS.ARRIVE.TRANS64 RZ, [UR33], R3 ;  /* 0x00000003ffffd9a7 */ /* 0x0005e20008000021 */
[----:B------:R-:W-:Y:S04]  /*1720*/  BSSY.RECONVERGENT B0, `(.L_x_23) ;  /* 0x0000003000007945 */ /* 0x000fe80003800200 */
[----:B------:R-:W-:Y:S05]  /*1730*/  @P4 BRA `(.L_x_24) ;  /* 0x0000000000044947 */ /* 0x000fea0003800000 */
[----:B------:R-:W-:Y:S05]  /*1740*/  BPT.TRAP 0x1 ;  /* 0x000000040000795c */ /* 0x000fea0000300000 */
.L_x_24:
[----:B------:R-:W-:Y:S05]  /*1750*/  BSYNC.RECONVERGENT B0 ;  /* 0x0000000000007941 */ /* 0x000fea0003800200 */
.L_x_23:
[----:B------:R-:W-:Y:S02]  /*1760*/  UIADD3 UR6, UPT, UPT, UR17, 0x1, URZ ;  /* 0x0000000111067890 */ /* 0x000fe4000fffe0ff */
[----:B------:R-:W-:Y:S02]  /*1770*/  ULEA UR32, UR17, UR4, 0xd ;  /* 0x0000000411207291 */ /* 0x000fe4000f8e68ff */
[----:B------:R-:W-:Y:S02]  /*1780*/  UISETP.NE.AND UP0, UPT, UR6, 0x2, UPT ;  /* 0x000000020600788c */ /* 0x000fe4000bf05270 */
[----:B------:R-:W-:Y:S02]  /*1790*/  UIADD3 UR26, UP1, UPT, UR22, 0x80, URZ ;  /* 0x00000080161a7890 */ /* 0x000fe4000ff3e0ff */
[----:B------:R-:W-:Y:S02]  /*17a0*/  USEL UR9, URZ, 0x1, UP0 ;  /* 0x00000001ff097887 */ /* 0x000fe40008000000 */
[----:B------:R-:W-:-:S02]  /*17b0*/  USEL UR6, UR6, URZ, UP0 ;  /* 0x000000ff06067287 */ /* 0x000fc40008000000 */
[----:B------:R-:W-:Y:S02]  /*17c0*/  UIADD3 UR20, UP0, UPT, UR22, 0x180, URZ ;  /* 0x0000018016147890 */ /* 0x000fe4000ff1e0ff */
[----:B------:R-:W-:Y:S01]  /*17d0*/  ULEA UR8, UR6, UR4, 0x3 ;  /* 0x0000000406087291 */ /* 0x000fe2000f8e18ff */
[----:B------:R-:W-:Y:S01]  /*17e0*/  LOP3.LUT R15, R15, UR9, RZ, 0x3c, !PT ;  /* 0x000000090f0f7c12 */ /* 0x000fe2000f8e3cff */
[----:B------:R-:W-:Y:S02]  /*17f0*/  USHF.L.U32 UR34, UR16, 0x6, URZ ;  /* 0x0000000610227899 */ /* 0x000fe400080006ff */
[----:B------:R-:W-:Y:S01]  /*1800*/  UIADD3.X UR27, UPT, UPT, URZ, UR23, URZ, UP1, !UPT ;  /* 0x00000017ff1b7290 */ /* 0x000fe20008ffe4ff */
[----:B-1----:R-:W-:Y:S01]  /*1810*/  SHF.L.U32 R2, R15, 0x1f, RZ ;  /* 0x0000001f0f027819 */ /* 0x002fe200000006ff */
[----:B------:R-:W-:Y:S02]  /*1820*/  UIADD3 UR32, UPT, UPT, UR32, 0xc400, URZ ;  /* 0x0000c40020207890 */ /* 0x000fe4000fffe0ff */
[----:B------:R-:W-:Y:S01]  /*1830*/  UIADD3.X UR21, UPT, UPT, URZ, UR23, URZ, UP0, !UPT ;  /* 0x00000017ff157290 */ /* 0x000fe200087fe4ff */
[----:B------:R1:W1:Y:S01]  /*1840*/  SYNCS.PHASECHK.TRANS64.TRYWAIT P0, [UR8+0x10], R2 ;  /* 0x00001002ff0075a7 */ /* 0x0002620008001108 */
[----:B------:R-:W-:Y:S01]  /*1850*/  ULEA UR8, UR17, UR4, 0xe ;  /* 0x0000000411087291 */ /* 0x000fe2000f8e70ff */
[----:B------:R-:W-:Y:S01]  /*1860*/  UMOV UR18, 0x0 ;  /* 0x0000000000127882 */ /* 0x000fe20000000000 */
[----:B------:R-:W-:-:S02]  /*1870*/  UMOV UR19, 0x10000000 ;  /* 0x1000000000137882 */ /* 0x000fc40000000000 */
[----:B------:R-:W-:Y:S01]  /*1880*/  UIADD3 UR8, UPT, UPT, UR8, 0x10400, URZ ;  /* 0x0001040008087890 */ /* 0x000fe2000fffe0ff */
[----:B------:R1:W-:Y:S01]  /*1890*/  UTMALDG.3D [UR32], [UR26], desc[UR18] ;  /* 0x000012201a0075b4 */ /* 0x0003e20008011000 */
[----:B------:R-:W-:Y:S01]  /*18a0*/  UMOV UR12, UR36 ;  /* 0x00000024000c7c82 */ /* 0x000fe20008000000 */
[----:B------:R-:W-:Y:S01]  /*18b0*/  UMOV UR9, UR33 ;  /* 0x0000002100097c82 */ /* 0x000fe20008000000 */
[----:B------:R-:W-:Y:S01]  /*18c0*/  UMOV UR10, UR34 ;  /* 0x00000022000a7c82 */ /* 0x000fe20008000000 */
[----:B------:R-:W-:Y:S01]  /*18d0*/  UIADD3 UR16, UPT, UPT, UR16, 0x1, URZ ;  /* 0x0000000110107890 */ /* 0x000fe2000fffe0ff */
[----:B------:R-:W-:Y:S01]  /*18e0*/  UMOV UR24, UR5 ;  /* 0x0000000500187c82 */ /* 0x000fe20008000000 */
[----:B------:R-:W-:Y:S02]  /*18f0*/  UMOV UR17, UR6 ;  /* 0x0000000600117c82 */ /* 0x000fe40008000000 */
[----:B------:R1:W-:Y:S01]  /*1900*/  UTMALDG.3D [UR8], [UR20], desc[UR18] ;  /* 0x00001208140075b4 */ /* 0x0003e20008011000 */
[----:B------:R-:W-:-:S09]  /*1910*/  UISETP.NE.AND UP0, UPT, UR16, UR5, UPT ;  /* 0x000000051000728c */ /* 0x000fd2000bf05270 */
[----:B------:R-:W-:Y:S05]  /*1920*/  BRA.U UP0, `(.L_x_25) ;  /* 0xfffffffd00607547 */ /* 0x000fea000b83ffff */
.L_x_20:
[----:B-1----:R-:W-:Y:S01]  /*1930*/  ULEA UR8, UR6, UR4, 0x3 ;  /* 0x0000000406087291 */ /* 0x002fe2000f8e18ff */
[----:B------:R-:W-:Y:S01]  /*1940*/  SHF.L.U32 R2, R15, 0x1f, RZ ;  /* 0x0000001f0f027819 */ /* 0x000fe200000006ff */
[----:B------:R-:W-:Y:S01]  /*1950*/  @!P1 SYNCS.ARRIVE.TRANS64.A1T0 RZ, [UR4+0x68], RZ ;  /* 0x000068ffffff99a7 */ /* 0x000fe20008100004 */
[----:B------:R-:W-:-:S06]  /*1960*/  UISETP.GT.AND UP0, UPT, UR15, UR14, UPT ;  /* 0x0000000e0f00728c */ /* 0x000fcc000bf04270 */
[----:B--2---:R1:W2:Y:S03]  /*1970*/  SYNCS.PHASECHK.TRANS64.TRYWAIT P0, [UR8+0x10], R2 ;  /* 0x00001002ff0075a7 */ /* 0x0042a60008001108 */
[----:B------:R-:W-:Y:S05]  /*1980*/  BRA.U !UP0, `(.L_x_26) ;  /* 0x0000000108ac7547 */ /* 0x000fea000b800000 */
[----:B------:R-:W-:Y:S01]  /*1990*/  UIADD3 UR21, UPT, UPT, UR7, UR24, URZ ;  /* 0x0000001807157290 */ /* 0x000fe2000fffe0ff */
[----:B------:R-:W-:-:S11]  /*19a0*/  UMOV UR25, UR6 ;  /* 0x0000000600197c82 */ /* 0x000fd60008000000 */
.L_x_31:
[----:B-1----:R-:W-:Y:S01]  /*19b0*/  ULEA UR17, UR25, UR4, 0x3 ;  /* 0x0000000419117291 */ /* 0x002fe2000f8e18ff */
[----:B--2---:R-:W-:Y:S01]  /*19c0*/  @!P5 MOV R3, 0x6000 ;  /* 0x000060000003d802 */ /* 0x004fe20000000f00 */
[----:B--2---:R-:W-:Y:S10]  /*19d0*/  @P0 BRA `(.L_x_27) ;  /* 0x00000000000c0947 */ /* 0x004ff40003800000 */
[----:B------:R-:W-:-:S04]  /*19e0*/  SHF.L.U32 R5, R15, 0x1f, RZ ;  /* 0x0000001f0f057819 */ /* 0x000fc800000006ff */
[----:B------:R-:W2:Y:S02]  /*19f0*/  SYNCS.PHASECHK.TRANS64.TRYWAIT P0, [UR17+0x10], R5 ;  /* 0x00001005ff0075a7 */ /* 0x000ea40008001111 */
[----:B--2---:R-:W-:Y:S05]  /*1a00*/  @!P0 BRA `(.L_x_28) ;  /* 0x0000009400448947 */ /* 0x004fea0003800000 */
.L_x_27:
[----:B------:R2:W-:Y:S01]  /*1a10*/  @!P5 SYNCS.ARRIVE.TRANS64 RZ, [UR17], R3 ;  /* 0x00000003ffffd9a7 */ /* 0x0005e20008000011 */
[----:B------:R-:W-:Y:S04]  /*1a20*/  BSSY.RECONVERGENT B0, `(.L_x_29) ;  /* 0x0000003000007945 */ /* 0x000fe80003800200 */
[----:B------:R-:W-:Y:S05]  /*1a30*/  @P4 BRA `(.L_x_30) ;  /* 0x0000000000044947 */ /* 0x000fea0003800000 */
[----:B------:R-:W-:Y:S05]  /*1a40*/  BPT.TRAP 0x1 ;  /* 0x000000040000795c */ /* 0x000fea0000300000 */
.L_x_30:
[----:B------:R-:W-:Y:S05]  /*1a50*/  BSYNC.RECONVERGENT B0 ;  /* 0x0000000000007941 */ /* 0x000fea0003800200 */
.L_x_29:
        /* <DEDUP_REMOVED lines=10> */
[----:B------:R-:W-:Y:S01]  /*1b00*/  UIADD3 UR16, UPT, UPT, UR16, 0xc400, URZ ;  /* 0x0000c40010107890 */ /* 0x000fe2000fffe0ff */
[----:B-1----:R-:W-:Y:S01]  /*1b10*/  SHF.L.U32 R2, R15, 0x1f, RZ ;  /* 0x0000001f0f027819 */ /* 0x002fe200000006ff */
[----:B------:R-:W-:Y:S02]  /*1b20*/  UIADD3.X UR31, UPT, UPT, URZ, UR23, URZ, UP1, !UPT ;  /* 0x00000017ff1f7290 */ /* 0x000fe40008ffe4ff */
[----:B------:R-:W-:Y:S01]  /*1b30*/  UIADD3.X UR29, UPT, UPT, URZ, UR23, URZ, UP0, !UPT ;  /* 0x00000017ff1d7290 */ /* 0x000fe200087fe4ff */
[----:B------:R1:W1:Y:S01]  /*1b40*/  SYNCS.PHASECHK.TRANS64.TRYWAIT P0, [UR8+0x10], R2 ;  /* 0x00001002ff0075a7 */ /* 0x0002620008001108 */
[----:B------:R-:W-:Y:S01]  /*1b50*/  ULEA UR8, UR25, UR4, 0xe ;  /* 0x0000000419087291 */ /* 0x000fe2000f8e70ff */
[----:B------:R-:W-:Y:S01]  /*1b60*/  UMOV UR26, 0x0 ;  /* 0x00000000001a7882 */ /* 0x000fe20000000000 */
[----:B------:R-:W-:-:S02]  /*1b70*/  UMOV UR27, 0x10000000 ;  /* 0x10000000001b7882 */ /* 0x000fc40000000000 */
[----:B------:R-:W-:Y:S01]  /*1b80*/  UIADD3 UR8, UPT, UPT, UR8, 0x10400, URZ ;  /* 0x0001040008087890 */ /* 0x000fe2000fffe0ff */
[----:B------:R-:W-:Y:S01]  /*1b90*/  UMOV UR19, UR35 ;  /* 0x0000002300137c82 */ /* 0x000fe20008000000 */
[----:B------:R-:W-:Y:S01]  /*1ba0*/  UMOV UR20, UR36 ;  /* 0x0000002400147c82 */ /* 0x000fe20008000000 */
[----:B------:R-:W-:Y:S01]  /*1bb0*/  UMOV UR12, UR36 ;  /* 0x00000024000c7c82 */ /* 0x000fe20008000000 */
[----:B------:R-:W-:Y:S01]  /*1bc0*/  UMOV UR9, UR17 ;  /* 0x0000001100097c82 */ /* 0x000fe20008000000 */
[----:B------:R-:W-:Y:S01]  /*1bd0*/  UMOV UR10, UR18 ;  /* 0x00000012000a7c82 */ /* 0x000fe20008000000 */
[----:B------:R1:W-:Y:S01]  /*1be0*/  UTMALDG.3D [UR16], [UR30], desc[UR26] ;  /* 0x00001a101e0075b4 */ /* 0x0003e20008011000 */
[----:B------:R-:W-:Y:S01]  /*1bf0*/  UIADD3 UR24, UPT, UPT, UR24, 0x1, URZ ;  /* 0x0000000118187890 */ /* 0x000fe2000fffe0ff */
[----:B------:R-:W-:-:S03]  /*1c00*/  UMOV UR25, UR6 ;  /* 0x0000000600197c82 */ /* 0x000fc60008000000 */
[----:B------:R-:W-:Y:S01]  /*1c10*/  UISETP.NE.AND UP0, UPT, UR24, UR21, UPT ;  /* 0x000000151800728c */ /* 0x000fe2000bf05270 */
[----:B------:R1:W-:Y:S08]  /*1c20*/  UTMALDG.3D [UR8], [UR28], desc[UR26] ;  /* 0x00001a081c0075b4 */ /* 0x0003f00008011000 */
[----:B------:R-:W-:Y:S05]  /*1c30*/  BRA.U UP0, `(.L_x_31) ;  /* 0xfffffffd005c7547 */ /* 0x000fea000b83ffff */
.L_x_26:
[----:B-1----:R-:W-:Y:S01]  /*1c40*/  LEA R2, R14, UR4, 0x3 ;  /* 0x000000040e027c11 */ /* 0x002fe2000f8e18ff */
[----:B------:R-:W-:Y:S01]  /*1c50*/  NOP ;  /* 0x0000000000007918 */ /* 0x000fe20000000000 */
[----:B--2---:R-:W-:Y:S02]  /*1c60*/  SHF.L.U32 R3, R12, 0x1f, RZ ;  /* 0x0000001f0c037819 */ /* 0x004fe400000006ff */
[----:B------:R-:W-:Y:S02]  /*1c70*/  LEA R4, R14, UR4, 0x4 ;  /* 0x000000040e047c11 */ /* 0x000fe4000f8e20ff */
[----:B------:R-:W1:Y:S02]  /*1c80*/  SYNCS.PHASECHK.TRANS64.TRYWAIT P0, [R2+URZ+0x70], R3 ;  /* 0x00007003020075a7 */ /* 0x000e6400080011ff */
[----:B-1----:R-:W-:Y:S05]  /*1c90*/  @!P0 BRA `(.L_x_32) ;  /* 0x0000009000b88947 */ /* 0x002fea0003800000 */
.L_x_124:
[----:B------:R-:W2:Y:S01]  /*1ca0*/  LDS.128 R4, [R4+0xe0] ;  /* 0x0000e00004047984 */ /* 0x000ea20000000c00 */
[----:B---3--:R-:W-:Y:S01]  /*1cb0*/  ISETP.GE.AND P0, PT, R72, 0x1, PT ;  /* 0x000000014800780c */ /* 0x008fe20003f06270 */
[----:B-1----:R-:W-:Y:S01]  /*1cc0*/  VIADD R2, R2, 0x80 ;  /* 0x0000008002027836 */ /* 0x002fe20000000000 */
[----:B------:R-:W-:Y:S01]  /*1cd0*/  @!PT LDS RZ, [RZ] ;  /* 0x00000000fffff984 */ /* 0x000fe20000000800 */
[----:B------:R-:W-:Y:S01]  /*1ce0*/  @!PT LDS RZ, [RZ] ;  /* 0x00000000fffff984 */ /* 0x000fe20000000800 */
[----:B------:R-:W-:Y:S01]  /*1cf0*/  @!PT LDS RZ, [RZ] ;  /* 0x00000000fffff984 */ /* 0x000fe20000000800 */
[----:B------:R-:W-:Y:S01]  /*1d00*/  @!PT LDS RZ, [RZ] ;  /* 0x00000000fffff984 */ /* 0x000fe20000000800 */
[----:B------:R1:W-:Y:S06]  /*1d10*/  MEMBAR.ALL.CTA ;  /* 0x0000000000007992 */ /* 0x0003ec0000008000 */
[----:B-1----:R-:W1:Y:S01]  /*1d20*/  FENCE.VIEW.ASYNC.S ;  /* 0x00000000000073c6 */ /* 0x002e620000000000 */
[----:B------:R-:W-:-:S04]  /*1d30*/  PRMT R2, RZ, 0x654, R2 ;  /* 0x00000654ff027816 */ /* 0x000fc80000000002 */
[----:B-1----:R1:W-:Y:S01]  /*1d40*/  SYNCS.ARRIVE.TRANS64.RED.A1T0 RZ, [R2+URZ], RZ ;  /* 0x000000ff02ff79a7 */ /* 0x0023e200081004ff */
[----:B--2---:R-:W-:-:S13]  /*1d50*/  LOP3.LUT P2, RZ, R6, 0x1, RZ, 0xc0, !PT ;  /* 0x0000000106ff7812 */ /* 0x004fda000784c0ff */
[----:B------:R-:W-:Y:S01]  /*1d60*/  @P2 SHF.R.U32.HI R3, RZ, 0x10, R5 ;  /* 0x00000010ff032819 */ /* 0x000fe20000011605 */
[----:B------:R-:W-:Y:S01]  /*1d70*/  VOTEU.ANY UP0, P2 ;  /* 0x0000000000ff7886 */ /* 0x000fe20001000100 */
[----:B------:R-:W-:Y:S02]  /*1d80*/  @P2 MOV R13, R4 ;  /* 0x00000004000d2202 */ /* 0x000fe40000000f00 */
[----:B------:R-:W-:Y:S02]  /*1d90*/  @P2 R2UR.BROADCAST UR8, R3 ;  /* 0x00000000030822ca */ /* 0x000fe400008e0000 */
[----:B------:R-:W-:-:S11]  /*1da0*/  @P2 LOP3.LUT R11, R5, 0xffff, RZ, 0xc0, !PT ;  /* 0x0000ffff050b2812 */ /* 0x000fd600078ec0ff */
[----:B------:R-:W-:Y:S01]  /*1db0*/  @UP0 UMOV UR36, UR8 ;  /* 0x0000000800240c82 */ /* 0x000fe20008000000 */
[----:B-1----:R-:W-:Y:S05]  /*1dc0*/  @!P0 BRA `(.L_x_33) ;  /* 0x0000000000b88947 */ /* 0x002fea0003800000 */
[----:B------:R-:W4:Y:S01]  /*1dd0*/  LDC.64 R4, c[0x0][0xb18] ;  /* 0x0002c600ff047b82 */ /* 0x000f220000000a00 */
[----:B------:R-:W-:-:S07]  /*1de0*/  ISETP.NE.AND P3, PT, R72, 0x1, PT ;  /* 0x000000014800780c */ /* 0x000fce0003f65270 */
[----:B------:R-:W1:Y:S08]  /*1df0*/  LDC.64 R6, c[0x0][0xb10] ;  /* 0x0002c400ff067b82 */ /* 0x000e700000000a00 */
[----:B------:R-:W2:Y:S08]  /*1e00*/  LDC R16, c[0x0][0xb20] ;  /* 0x0002c800ff107b82 */ /* 0x000eb00000000800 */
[----:B------:R-:W3:Y:S01]  /*1e10*/  LDC R18, c[0x0][0xb0c] ;  /* 0x0002c300ff127b82 */ /* 0x000ee20000000800 */
[----:B----4-:R-:W-:Y:S01]  /*1e20*/  IMAD.HI.U32 R17, R0, R5, RZ ;  /* 0x0000000500117227 */ /* 0x010fe200078e00ff */
[----:B------:R-:W-:-:S03]  /*1e30*/  ISETP.NE.AND P0, PT, R4, 0x1, PT ;  /* 0x000000010400780c */ /* 0x000fc60003f05270 */
[----:B------:R-:W-:-:S03]  /*1e40*/  IMAD.HI.U32 R5, R11, R5, RZ ;  /* 0x000000050b057227 */ /* 0x000fc600078e00ff */
[----:B------:R-:W4:Y:S01]  /*1e50*/  LDC.64 R2, c[0x0][0xb28] ;  /* 0x0002ca00ff027b82 */ /* 0x000f220000000a00 */
[----:B-1----:R-:W-:-:S04]  /*1e60*/  IMAD.HI.U32 R20, R9, R6, RZ ;  /* 0x0000000609147227 */ /* 0x002fc800078e00ff */
[----:B------:R-:W-:Y:S01]  /*1e70*/  IMAD.HI.U32 R22, R13, R6, RZ ;  /* 0x000000060d167227 */ /* 0x000fe200078e00ff */
[----:B------:R-:W-:Y:S02]  /*1e80*/  SHF.R.U32.HI R20, RZ, R7, R20 ;  /* 0x00000007ff147219 */ /* 0x000fe40000011614 */
[-C--:B--2---:R-:W-:Y:S02]  /*1e90*/  SHF.R.U32.HI R17, RZ, R16.reuse, R17 ;  /* 0x00000010ff117219 */ /* 0x084fe40000011611 */
[----:B------:R-:W-:Y:S02]  /*1ea0*/  SHF.R.U32.HI R16, RZ, R16, R5 ;  /* 0x00000010ff107219 */ /* 0x000fe40000011605 */
[----:B------:R-:W-:Y:S02]  /*1eb0*/  SEL R17, R0, R17, !P0 ;  /* 0x0000001100117207 */ /* 0x000fe40004000000 */
[----:B------:R-:W-:Y:S02]  /*1ec0*/  SHF.R.U32.HI R22, RZ, R7, R22 ;  /* 0x00000007ff167219 */ /* 0x000fe40000011616 */
[----:B---3--:R-:W-:-:S02]  /*1ed0*/  ISETP.NE.AND P1, PT, R18, 0x1, PT ;  /* 0x000000011200780c */ /* 0x008fc40003f25270 */
[----:B------:R-:W-:Y:S02]  /*1ee0*/  SEL R5, R11, R16, !P0 ;  /* 0x000000100b057207 */ /* 0x000fe40004000000 */
[----:B------:R-:W-:Y:S02]  /*1ef0*/  SEL R19, R9, R20, !P1 ;  /* 0x0000001409137207 */ /* 0x000fe40004800000 */
[----:B------:R-:W-:Y:S01]  /*1f00*/  SEL R7, R13, R22, !P1 ;  /* 0x000000160d077207 */ /* 0x000fe20004800000 */
[----:B----4-:R-:W-:-:S04]  /*1f10*/  IMAD.HI.U32 R20, R17, R2, RZ ;  /* 0x0000000211147227 */ /* 0x010fc800078e00ff */
[----:B------:R-:W-:Y:S01]  /*1f20*/  IMAD.HI.U32 R6, R19, R2, RZ ;  /* 0x0000000213067227 */ /* 0x000fe200078e00ff */
[----:B------:R-:W-:-:S04]  /*1f30*/  @P3 SHF.R.U32.HI R17, RZ, R3, R20 ;  /* 0x00000003ff113219 */ /* 0x000fc80000011614 */
        /* <DEDUP_REMOVED lines=8> */
[----:B------:R-:W-:-:S04]  /*1fc0*/  @!P0 IMAD.HI.U32 R16, R7, R2, RZ ;  /* 0x0000000207108227 */ /* 0x000fc800078e00ff */
[----:B------:R-:W-:Y:S01]  /*1fd0*/  IMAD.MOV R2, RZ, RZ, -R6 ;  /* 0x000000ffff027224 */ /* 0x000fe200078e0a06 */
[----:B------:R-:W-:-:S03]  /*1fe0*/  @!P0 SHF.R.U32.HI R16, RZ, R3, R16 ;  /* 0x00000003ff108219 */ /* 0x000fc60000011610 */
[----:B------:R-:W-:Y:S01]  /*1ff0*/  IMAD R2, R72, R2, R5 ;  /* 0x0000000248027224 */ /* 0x000fe200078e0205 */
[----:B------:R-:W-:Y:S02]  /*2000*/  @!P0 SEL R3, R7, R16, !P3 ;  /* 0x0000001007038207 */ /* 0x000fe40005800000 */
[----:B------:R-:W-:-:S03]  /*2010*/  IADD3 R16, PT, PT, -R5, RZ, RZ ;  /* 0x000000ff05107210 */ /* 0x000fc60007ffe1ff */
[--C-:B------:R-:W-:Y:S02]  /*2020*/  @!P0 IMAD.IADD R6, R6, 0x1, -R3.reuse ;  /* 0x0000000106068824 */ /* 0x100fe400078e0a03 */
[----:B------:R-:W-:Y:S01]  /*2030*/  @!P0 IMAD R3, R2, R19, R3 ;  /* 0x0000001302038224 */ /* 0x000fe200078e0203 */
[----:B------:R-:W-:Y:S01]  /*2040*/  IADD3 R2, PT, PT, -R7, RZ, RZ ;  /* 0x000000ff07027210 */ /* 0x000fe20007ffe1ff */
[----:B------:R-:W-:Y:S02]  /*2050*/  @!P0 IMAD R5, R72, R6, R7 ;  /* 0x0000000648058224 */ /* 0x000fe400078e0207 */
[----:B------:R-:W-:Y:S02]  /*2060*/  IMAD R11, R4, R16, R11 ;  /* 0x00000010040b7224 */ /* 0x000fe400078e020b */
[----:B------:R-:W-:Y:S02]  /*2070*/  @!P0 IMAD.MOV.U32 R7, RZ, RZ, R3 ;  /* 0x000000ffff078224 */ /* 0x000fe400078e0003 */
[----:B------:R-:W-:-:S02]  /*2080*/  IMAD R2, R18, R2, R13 ;  /* 0x0000000212027224 */ /* 0x000fc400078e020d */
[----:B------:R-:W-:Y:S02]  /*2090*/  IMAD R11, R5, R4, R11 ;  /* 0x00000004050b7224 */ /* 0x000fe400078e020b */
[----:B------:R-:W-:Y:S02]  /*20a0*/  IMAD R13, R7, R18, R2 ;  /* 0x00000012070d7224 */ /* 0x000fe400078e0202 */
.L_x_33:
[----:B------:R-:W1:Y:S02]  /*20b0*/  LDCU UR8, c[0x0][0xb30] ;  /* 0x00016600ff0877ac */ /* 0x000e640008000800 */
[----:B-1----:R-:W-:-:S09]  /*20c0*/  UISETP.NE.AND UP0, UPT, UR8, 0x1, UPT ;  /* 0x000000010800788c */ /* 0x002fd2000bf05270 */
[----:B------:R-:W-:Y:S05]  /*20d0*/  BRA.U UP0, `(.L_x_34) ;  /* 0x0000000100407547 */ /* 0x000fea000b800000 */
[----:B------:R-:W1:Y:S08]  /*20e0*/  LDC.64 R4, c[0x0][0xb10] ;  /* 0x0002c400ff047b82 */ /* 0x000e700000000a00 */
[----:B------:R-:W2:Y:S08]  /*20f0*/  LDC.64 R2, c[0x0][0xb18] ;  /* 0x0002c600ff027b82 */ /* 0x000eb00000000a00 */
[----:B------:R-:W3:Y:S08]  /*2100*/  LDC R6, c[0x0][0xb20] ;  /* 0x0002c800ff067b82 */ /* 0x000ef00000000800 */
[----:B------:R-:W4:Y:S01]  /*2110*/  LDC R16, c[0x0][0xb0c] ;  /* 0x0002c300ff107b82 */ /* 0x000f220000000800 */
[----:B-1----:R-:W-:-:S05]  /*2120*/  IMAD.HI.U32 R4, R13, R4, RZ ;  /* 0x000000040d047227 */ /* 0x002fca00078e00ff */
[----:B------:R-:W-:Y:S01]  /*2130*/  SHF.R.U32.HI R4, RZ, R5, R4 ;  /* 0x00000005ff047219 */ /* 0x000fe20000011604 */
[----:B--2---:R-:W-:Y:S01]  /*2140*/  IMAD.HI.U32 R3, R11, R3, RZ ;  /* 0x000000030b037227 */ /* 0x004fe200078e00ff */
[----:B------:R-:W-:-:S04]  /*2150*/  ISETP.NE.AND P0, PT, R2, 0x1, PT ;  /* 0x000000010200780c */ /* 0x000fc80003f05270 */
[----:B---3--:R-:W-:-:S04]  /*2160*/  SHF.R.U32.HI R6, RZ, R6, R3 ;  /* 0x00000006ff067219 */ /* 0x008fc80000011603 */
[----:B------:R-:W-:Y:S02]  /*2170*/  SEL R3, R11, R6, !P0 ;  /* 0x000000060b037207 */ /* 0x000fe40004000000 */
[----:B----4-:R-:W-:-:S04]  /*2180*/  ISETP.NE.AND P1, PT, R16, 0x1, PT ;  /* 0x000000011000780c */ /* 0x010fc80003f25270 */
[----:B------:R-:W-:-:S05]  /*2190*/  SEL R4, R13, R4, !P1 ;  /* 0x000000040d047207 */ /* 0x000fca0004800000 */
[----:B------:R-:W-:Y:S02]  /*21a0*/  IMAD.IADD R5, R3, 0x1, -R4 ;  /* 0x0000000103057824 */ /* 0x000fe400078e0a04 */
[----:B------:R-:W-:Y:S02]  /*21b0*/  IMAD.IADD R3, R4, 0x1, -R3 ;  /* 0x0000000104037824 */ /* 0x000fe400078e0a03 */
[----:B------:R-:W-:Y:S02]  /*21c0*/  IMAD R13, R5, R16, R13 ;  /* 0x00000010050d7224 */ /* 0x000fe400078e020d */
[----:B------:R-:W-:-:S07]  /*21d0*/  IMAD R11, R3, R2, R11 ;  /* 0x00000002030b7224 */ /* 0x000fce00078e020b */
.L_x_34:
[----:B------:R-:W-:Y:S01]  /*21e0*/  VIADD R14, R14, 0x1 ;  /* 0x000000010e0e7836 */ /* 0x000fe20000000000 */
[----:B------:R-:W-:Y:S01]  /*21f0*/  PLOP3.LUT P1, PT, PT, PT, PT, 0x80, 0x8 ;  /* 0x000000000008781c */ /* 0x000fe20003f2f070 */
[----:B------:R-:W-:Y:S02]  /*2200*/  IMAD.IADD R21, R13, 0x1, R152 ;  /* 0x000000010d157824 */ /* 0x000fe400078e0298 */
[----:B------:R-:W-:Y:S01]  /*2210*/  IMAD.IADD R20, R11, 0x1, R150 ;  /* 0x000000010b147824 */ /* 0x000fe200078e0296 */
[----:B------:R-:W-:-:S04]  /*2220*/  ISETP.NE.AND P0, PT, R14, 0x2, PT ;  /* 0x000000020e00780c */ /* 0x000fc80003f05270 */
[----:B------:R-:W-:Y:S02]  /*2230*/  SEL R3, RZ, 0x1, P0 ;  /* 0x00000001ff037807 */ /* 0x000fe40000000000 */
[----:B------:R-:W-:Y:S02]  /*2240*/  SEL R14, R14, RZ, P0 ;  /* 0x000000ff0e0e7207 */ /* 0x000fe40000000000 */
[----:B------:R-:W-:Y:S01]  /*2250*/  LOP3.LUT R12, R12, R3, RZ, 0x3c, !PT ;  /* 0x000000030c0c7212 */ /* 0x000fe200078e3cff */
[----:B------:R-:W-:Y:S06]  /*2260*/  @P2 BRA `(.L_x_35) ;  /* 0xfffffff000982947 */ /* 0x000fec000383ffff */
[----:B------:R-:W-:Y:S01]  /*2270*/  UIADD3 UR5, UPT, UPT, UR4, 0x10, URZ ;  /* 0x0000001004057890 */ /* 0x000fe2000fffe0ff */
[----:B------:R-:W-:-:S03]  /*2280*/  SHF.L.U32 R3, R15, 0x1f, RZ ;  /* 0x0000001f0f037819 */ /* 0x000fc600000006ff */
[----:B------:R-:W-:-:S09]  /*2290*/  ULEA UR4, UR6, UR5, 0x3 ;  /* 0x0000000506047291 */ /* 0x000fd2000f8e18ff */
[----:B------:R-:W1:Y:S02]  /*22a0*/  SYNCS.PHASECHK.TRANS64.TRYWAIT P0, [UR4], R3 ;  /* 0x00000003ff0075a7 */ /* 0x000e640008001104 */
[----:B-1----:R-:W-:Y:S05]  /*22b0*/  @!P0 BRA `(.L_x_36) ;  /* 0x0000008c00448947 */ /* 0x002fea0003800000 */
.L_x_126:
[----:B------:R-:W-:-:S04]  /*22c0*/  UIADD3 UR6, UPT, UPT, UR6, 0x1, URZ ;  /* 0x0000000106067890 */ /* 0x000fc8000fffe0ff */
[----:B------:R-:W-:-:S04]  /*22d0*/  UISETP.NE.AND UP0, UPT, UR6, 0x2, UPT ;  /* 0x000000020600788c */ /* 0x000fc8000bf05270 */
[----:B------:R-:W-:Y:S02]  /*22e0*/  USEL UR4, URZ, 0x1, UP0 ;  /* 0x00000001ff047887 */ /* 0x000fe40008000000 */
[----:B------:R-:W-:-:S04]  /*22f0*/  USEL UR6, UR6, URZ, UP0 ;  /* 0x000000ff06067287 */ /* 0x000fc80008000000 */
[----:B------:R-:W-:Y:S01]  /*2300*/  ULEA UR6, UR6, UR5, 0x3 ;  /* 0x0000000506067291 */ /* 0x000fe2000f8e18ff */
[----:B-1----:R-:W-:-:S04]  /*2310*/  LOP3.LUT R3, R15, UR4, RZ, 0x3c, !PT ;  /* 0x000000040f037c12 */ /* 0x002fc8000f8e3cff */
[----:B------:R-:W-:Y:S01]  /*2320*/  SHF.L.U32 R3, R3, 0x1f, RZ ;  /* 0x0000001f03037819 */ /* 0x000fe200000006ff */
[----:B----4-:R-:W-:-:S07]  /*2330*/  IMAD.U32 R0, RZ, RZ, UR6 ;  /* 0x00000006ff007e24 */ /* 0x010fce000f8e00ff */
.L_x_37:
[----:B-1----:R1:W2:Y:S02]  /*2340*/  SYNCS.PHASECHK.TRANS64.TRYWAIT P0, [R0+URZ], R3 ;  /* 0x00000003000075a7 */ /* 0x0022a400080011ff */
[----:B--2---:R-:W-:Y:S05]  /*2350*/  @!P0 NANOSLEEP.SYNCS 0x989680 ;  /* 0x009896800000895d */ /* 0x004fea0003900000 */
[----:B------:R-:W2:Y:S02]  /*2360*/  @!P0 SYNCS.PHASECHK.TRANS64 P0, [R0+URZ], R3 ;  /* 0x00000003000085a7 */ /* 0x000ea400080010ff */
[----:B--2---:R-:W-:Y:S05]  /*2370*/  @P0 EXIT ;  /* 0x000000000000094d */ /* 0x004fea0003800000 */
[----:B------:R-:W-:Y:S05]  /*2380*/  BRA `(.L_x_37) ;  /* 0xfffffffc00ec7947 */ /* 0x000fea000383ffff */
.L_x_17:
[----:B------:R-:W-:-:S04]  /*2390*/  UISETP.NE.AND UP1, UPT, UR37, URZ, UPT ;  /* 0x000000ff2500728c */ /* 0x000fc8000bf25270 */
[----:B------:R-:W-:-:S09]  /*23a0*/  UISETP.NE.OR UP1, UPT, UR8, 0x1, UP1 ;  /* 0x000000010800788c */ /* 0x000fd20008f25670 */
[----:B------:R-:W-:Y:S05]  /*23b0*/  BRA.U UP1, `(.L_x_38) ;  /* 0x0000000501487547 */ /* 0x000fea000b800000 */
[----:B------:R-:W-:Y:S01]  /*23c0*/  ISETP.NE.AND P2, PT, R2, RZ, PT ;  /* 0x000000ff0200720c */ /* 0x000fe20003f45270 */
[----:B------:R-:W-:Y:S01]  /*23d0*/  IMAD.MOV.U32 R12, RZ, RZ, 0x1 ;  /* 0x00000001ff0c7424 */ /* 0x000fe200078e00ff */
[----:B------:R-:W-:Y:S02]  /*23e0*/  CS2R R10, SRZ ;  /* 0x00000000000a7805 */ /* 0x000fe4000001ff00 */
[----:B------:R-:W-:Y:S01]  /*23f0*/  CS2R R8, SRZ ;  /* 0x0000000000087805 */ /* 0x000fe2000001ff00 */
[----:B------:R-:W-:Y:S01]  /*2400*/  UMOV UR4, 0x400 ;  /* 0x0000040000047882 */ /* 0x000fe20000000000 */
[----:B------:R-:W-:Y:S01]  /*2410*/  UMOV UR6, URZ ;  /* 0x000000ff00067c82 */ /* 0x000fe20008000000 */
[----:B------:R-:W-:-:S12]  /*2420*/  ULEA UR37, UR37, UR4, 0x18 ;  /* 0x0000000425257291 */ /* 0x000fd8000f8ec0ff */
.L_x_42:
[----:B------:R-:W-:Y:S02]  /*2430*/  LEA R0, R8, UR37, 0x3 ;  /* 0x0000002508007c11 */ /* 0x000fe4000f8e18ff */
[----:B------:R-:W-:-:S03]  /*2440*/  SHF.L.U32 R5, R9, 0x1f, RZ ;  /* 0x0000001f09057819 */ /* 0x000fc600000006ff */
[----:B------:R-:W-:Y:S01]  /*2450*/  VIADD R4, R0, 0xc0 ;  /* 0x000000c000047836 */ /* 0x000fe20000000000 */
[----:B------:R-:W1:Y:S02]  /*2460*/  SYNCS.PHASECHK.TRANS64.TRYWAIT P0, [R0+URZ+0xb0], R5 ;  /* 0x0000b005000075a7 */ /* 0x000e6400080011ff */
[----:B-1----:R-:W-:Y:S05]  /*2470*/  @!P0 BRA `(.L_x_39) ;  /* 0x0000008800ec8947 */ /* 0x002fea0003800000 */
.L_x_127:
[----:B------:R-:W-:Y:S01]  /*2480*/  ULEA UR5, UR6, UR37, 0x3 ;  /* 0x0000002506057291 */ /* 0x000fe2000f8e18ff */
[----:B------:R-:W-:Y:S02]  /*2490*/  PRMT R4, RZ, 0x654, R4 ;  /* 0x00000654ff047816 */ /* 0x000fe40000000004 */
[----:B-1----:R-:W-:Y:S01]  /*24a0*/  SHF.L.U32 R5, R12, 0x1f, RZ ;  /* 0x0000001f0c057819 */ /* 0x002fe200000006ff */
[----:B------:R-:W-:Y:S01]  /*24b0*/  UIADD3 UR4, UPT, UPT, UR5, 0x70, URZ ;  /* 0x0000007005047890 */ /* 0x000fe2000fffe0ff */
[----:B------:R1:W-:Y:S05]  /*24c0*/  SYNCS.ARRIVE.TRANS64.RED.A1T0 RZ, [R4+URZ], RZ ;  /* 0x000000ff04ff79a7 */ /* 0x0003ea00081004ff */
[----:B------:R-:W-:Y:S01]  /*24d0*/  IMAD.U32 R7, RZ, RZ, UR4 ;  /* 0x00000004ff077e24 */ /* 0x000fe2000f8e00ff */
[----:B------:R-:W2:Y:S04]  /*24e0*/  SYNCS.PHASECHK.TRANS64.TRYWAIT P0, [UR5+0x80], R5 ;  /* 0x00008005ff0075a7 */ /* 0x000ea80008001105 */
[----:B------:R-:W-:Y:S01]  /*24f0*/  PRMT R6, R2, 0x654, R7 ;  /* 0x0000065402067816 */ /* 0x000fe20000000007 */
[----:B-1----:R-:W-:Y:S01]  /*2500*/  @!P2 IMAD.MOV.U32 R4, RZ, RZ, 0x10 ;  /* 0x00000010ff04a424 */ /* 0x002fe200078e00ff */
[----:B--2---:R-:W-:Y:S06]  /*2510*/  @!P0 BRA `(.L_x_40) ;  /* 0x0000008800d88947 */ /* 0x004fec0003800000 */
.L_x_129:
[----:B------:R-:W-:Y:S01]  /*2520*/  ULEA UR4, UR6, UR37, 0x4 ;  /* 0x0000002506047291 */ /* 0x000fe2000f8e20ff */
[----:B------:R-:W-:Y:S01]  /*2530*/  SEL R3, R6, R3, !P2 ;  /* 0x0000000306037207 */ /* 0x000fe20005000000 */
[----:B------:R-:W-:Y:S01]  /*2540*/  UIADD3 UR5, UPT, UPT, UR5, 0x70, URZ ;  /* 0x0000007005057890 */ /* 0x000fe2000fffe0ff */
[----:B-1----:R-:W-:Y:S01]  /*2550*/  LEA R0, R11, UR37, 0x3 ;  /* 0x000000250b007c11 */ /* 0x002fe2000f8e18ff */
[----:B------:R-:W-:Y:S01]  /*2560*/  UIADD3 UR4, UPT, UPT, UR4, 0xe0, URZ ;  /* 0x000000e004047890 */ /* 0x000fe2000fffe0ff */
[----:B------:R-:W-:Y:S01]  /*2570*/  SHF.L.U32 R5, R10, 0x1f, RZ ;  /* 0x0000001f0a057819 */ /* 0x000fe200000006ff */
[----:B------:R1:W-:Y:S01]  /*2580*/  @!P2 SYNCS.ARRIVE.TRANS64.RED RZ, [R3+URZ], R4 ;  /* 0x0000000403ffa9a7 */ /* 0x0003e200080004ff */
[----:B------:R-:W-:Y:S01]  /*2590*/  UIADD3 UR6, UPT, UPT, UR6, 0x1, URZ ;  /* 0x0000000106067890 */ /* 0x000fe2000fffe0ff */
[----:B------:R-:W-:-:S03]  /*25a0*/  VIADD R8, R8, 0x1 ;  /* 0x0000000108087836 */ /* 0x000fc60000000000 */
[----:B------:R-:W-:Y:S02]  /*25b0*/  UISETP.NE.AND UP0, UPT, UR6, 0x2, UPT ;  /* 0x000000020600788c */ /* 0x000fe4000bf05270 */
[----:B------:R-:W-:Y:S06]  /*25c0*/  UGETNEXTWORKID.BROADCAST [UR4], [UR5] ;  /* 0x00000000040073ca */ /* 0x000fec0008000100 */
[----:B------:R-:W-:Y:S01]  /*25d0*/  USEL UR4, URZ, 0x1, UP0 ;  /* 0x00000001ff047887 */ /* 0x000fe20008000000 */
[----:B------:R-:W-:Y:S01]  /*25e0*/  ISETP.NE.AND P0, PT, R8, 0x2, PT ;  /* 0x000000020800780c */ /* 0x000fe20003f05270 */
[----:B------:R-:W-:Y:S01]  /*25f0*/  USEL UR6, UR6, URZ, UP0 ;  /* 0x000000ff06067287 */ /* 0x000fe20008000000 */
[----:B------:R-:W2:Y:S03]  /*2600*/  SYNCS.PHASECHK.TRANS64.TRYWAIT P1, [R0+URZ+0x70], R5 ;  /* 0x00007005000075a7 */ /* 0x000ea600080211ff */
[----:B------:R-:W-:Y:S01]  /*2610*/  LOP3.LUT R12, R12, UR4, RZ, 0x3c, !PT ;  /* 0x000000040c0c7c12 */ /* 0x000fe2000f8e3cff */
[----:B-12---:R-:W-:Y:S07]  /*2620*/  @!P1 BRA `(.L_x_41) ;  /* 0x0000008800ac9947 */ /* 0x006fee0003800000 */
.L_x_130:
[C---:B------:R-:W-:Y:S01]  /*2630*/  LEA R4, R11.reuse, UR37, 0x4 ;  /* 0x000000250b047c11 */ /* 0x040fe2000f8e20ff */
[----:B-1----:R-:W-:Y:S01]  /*2640*/  VIADD R0, R0, 0x80 ;  /* 0x0000008000007836 */ /* 0x002fe20000000000 */
[----:B------:R-:W-:Y:S01]  /*2650*/  SEL R8, R8, RZ, P0 ;  /* 0x000000ff08087207 */ /* 0x000fe20000000000 */
[----:B------:R-:W-:-:S03]  /*2660*/  VIADD R11, R11, 0x1 ;  /* 0x000000010b0b7836 */ /* 0x000fc60000000000 */
[----:B------:R-:W1:Y:S01]  /*2670*/  LDS.128 R4, [R4+0xe0] ;  /* 0x0000e00004047984 */ /* 0x000e620000000c00 */
[----:B------:R-:W-:Y:S02]  /*2680*/  PRMT R0, RZ, 0x654, R0 ;  /* 0x00000654ff007816 */ /* 0x000fe40000000000 */
[C---:B------:R-:W-:Y:S01]  /*2690*/  ISETP.NE.AND P1, PT, R11.reuse, 0x2, PT ;  /* 0x000000020b00780c */ /* 0x040fe20003f25270 */
[----:B------:R-:W-:Y:S01]  /*26a0*/  @!PT LDS RZ, [RZ] ;  /* 0x00000000fffff984 */ /* 0x000fe20000000800 */
[----:B------:R-:W-:Y:S01]  /*26b0*/  @!PT LDS RZ, [RZ] ;  /* 0x00000000fffff984 */ /* 0x000fe20000000800 */
[----:B------:R-:W-:Y:S01]  /*26c0*/  @!PT LDS RZ, [RZ] ;  /* 0x00000000fffff984 */ /* 0x000fe20000000800 */
[----:B------:R-:W-:Y:S01]  /*26d0*/  @!PT LDS RZ, [RZ] ;  /* 0x00000000fffff984 */ /* 0x000fe20000000800 */
[----:B------:R2:W-:Y:S06]  /*26e0*/  MEMBAR.ALL.CTA ;  /* 0x0000000000007992 */ /* 0x0005ec0000008000 */
[----:B--2---:R-:W2:Y:S01]  /*26f0*/  FENCE.VIEW.ASYNC.S ;  /* 0x00000000000073c6 */ /* 0x004ea20000000000 */
[----:B------:R-:W-:Y:S01]  /*2700*/  SEL R11, R11, RZ, P1 ;  /* 0x000000ff0b0b7207 */ /* 0x000fe20000800000 */
[----:B--2---:R2:W-:Y:S01]  /*2710*/  SYNCS.ARRIVE.TRANS64.RED.A1T0 RZ, [R0+URZ], RZ ;  /* 0x000000ff00ff79a7 */ /* 0x0045e200081004ff */
[----:B-1----:R-:W-:-:S02]  /*2720*/  LOP3.LUT P3, RZ, R6, 0x1, RZ, 0xc0, !PT ;  /* 0x0000000106ff7812 */ /* 0x002fc4000786c0ff */
[----:B------:R-:W-:-:S04]  /*2730*/  SEL R5, RZ, 0x1, P1 ;  /* 0x00000001ff057807 */ /* 0x000fc80000800000 */
[----:B------:R-:W-:Y:S02]  /*2740*/  LOP3.LUT R10, R10, R5, RZ, 0x3c, !PT ;  /* 0x000000050a0a7212 */ /* 0x000fe400078e3cff */
[----:B--2---:R-:W-:-:S04]  /*2750*/  SEL R0, RZ, 0x1, P0 ;  /* 0x00000001ff007807 */ /* 0x004fc80000000000 */
[----:B------:R-:W-:Y:S01]  /*2760*/  LOP3.LUT R9, R9, R0, RZ, 0x3c, !PT ;  /* 0x0000000009097212 */ /* 0x000fe200078e3cff */
[----:B------:R-:W-:Y:S06]  /*2770*/  @P3 BRA `(.L_x_42) ;  /* 0xfffffffc002c3947 */ /* 0x000fec000383ffff */
[----:B------:R-:W-:Y:S01]  /*2780*/  ULEA UR5, UR6, UR37, 0x3 ;  /* 0x0000002506057291 */ /* 0x000fe2000f8e18ff */
[----:B------:R-:W-:-:S08]  /*2790*/  SHF.L.U32 R3, R12, 0x1f, RZ ;  /* 0x0000001f0c037819 */ /* 0x000fd000000006ff */
[----:B------:R-:W1:Y:S02]  /*27a0*/  SYNCS.PHASECHK.TRANS64 P0, [UR5+0x80], R3 ;  /* 0x00008003ff0075a7 */ /* 0x000e640008001005 */
[----:B-1----:R-:W-:Y:S05]  /*27b0*/  @P0 BRA `(.L_x_43) ;  /* 0x0000000000080947 */ /* 0x002fea0003800000 */
[----:B------:R-:W1:Y:S02]  /*27c0*/  SYNCS.PHASECHK.TRANS64.TRYWAIT P0, [UR5+0x80], R3 ;  /* 0x00008003ff0075a7 */ /* 0x000e640008001105 */
[----:B-1----:R-:W-:Y:S05]  /*27d0*/  @!P0 BRA `(.L_x_44) ;  /* 0x0000008800548947 */ /* 0x002fea0003800000 */
.L_x_43:
[----:B------:R-:W-:-:S04]  /*27e0*/  UIADD3 UR4, UPT, UPT, UR6, 0x1, URZ ;  /* 0x0000000106047890 */ /* 0x000fc8000fffe0ff */
[----:B------:R-:W-:-:S04]  /*27f0*/  UISETP.NE.AND UP0, UPT, UR4, 0x2, UPT ;  /* 0x000000020400788c */ /* 0x000fc8000bf05270 */
[----:B------:R-:W-:Y:S02]  /*2800*/  USEL UR7, URZ, 0x1, UP0 ;  /* 0x00000001ff077887 */ /* 0x000fe40008000000 */
[----:B------:R-:W-:-:S04]  /*2810*/  USEL UR4, UR4, URZ, UP0 ;  /* 0x000000ff04047287 */ /* 0x000fc80008000000 */
[----:B------:R-:W-:Y:S01]  /*2820*/  ULEA UR4, UR4, UR37, 0x3 ;  /* 0x0000002504047291 */ /* 0x000fe2000f8e18ff */
[----:B-1----:R-:W-:-:S04]  /*2830*/  LOP3.LUT R3, R12, UR7, RZ, 0x3c, !PT ;  /* 0x000000070c037c12 */ /* 0x002fc8000f8e3cff */
[----:B------:R-:W-:-:S04]  /*2840*/  SHF.L.U32 R0, R3, 0x1f, RZ ;  /* 0x0000001f03007819 */ /* 0x000fc800000006ff */
[----:B------:R-:W1:Y:S02]  /*2850*/  SYNCS.PHASECHK.TRANS64 P0, [UR4+0x80], R0 ;  /* 0x00008000ff0075a7 */ /* 0x000e640008001004 */
[----:B-1----:R-:W-:Y:S05]  /*2860*/  @P0 EXIT ;  /* 0x000000000000094d */ /* 0x002fea0003800000 */
[----:B------:R-:W-:Y:S02]  /*2870*/  SHF.L.U32 R3, R3, 0x1f, RZ ;  /* 0x0000001f03037819 */ /* 0x000fe400000006ff */
[----:B------:R-:W-:-:S07]  /*2880*/  MOV R0, UR4 ;  /* 0x0000000400007c02 */ /* 0x000fce0008000f00 */
.L_x_45:
[----:B-1----:R1:W2:Y:S02]  /*2890*/  SYNCS.PHASECHK.TRANS64.TRYWAIT P0, [R0+URZ+0x80], R3 ;  /* 0x00008003000075a7 */ /* 0x0022a400080011ff */
[----:B--2---:R-:W-:Y:S05]  /*28a0*/  @!P0 NANOSLEEP.SYNCS 0x989680 ;  /* 0x009896800000895d */ /* 0x004fea0003900000 */
[----:B------:R-:W2:Y:S02]  /*28b0*/  @!P0 SYNCS.PHASECHK.TRANS64 P0, [R0+URZ+0x80], R3 ;  /* 0x00008003000085a7 */ /* 0x000ea400080010ff */
[----:B--2---:R-:W-:Y:S05]  /*28c0*/  @P0 EXIT ;  /* 0x000000000000094d */ /* 0x004fea0003800000 */
[----:B------:R-:W-:Y:S05]  /*28d0*/  BRA `(.L_x_45) ;  /* 0xfffffffc00ec7947 */ /* 0x000fea000383ffff */
.L_x_38:
[----:B------:R-:W-:-:S09]  /*28e0*/  UISETP.NE.AND UP1, UPT, UR8, URZ, UPT ;  /* 0x000000ff0800728c */ /* 0x000fd2000bf25270 */
[----:B------:R-:W-:Y:S05]  /*28f0*/  BRA.U UP1, `(.L_x_46) ;  /* 0x0000000d01347547 */ /* 0x000fea000b800000 */
[----:B------:R-:W-:Y:S01]  /*2900*/  UMOV UR4, 0x40 ;  /* 0x0000004000047882 */ /* 0x000fe20000000000 */
[----:B------:R-:W-:Y:S01]  /*2910*/  NOP ;  /* 0x0000000000007918 */ /* 0x000fe20000000000 */
[----:B------:R-:W-:Y:S01]  /*2920*/  ULEA UR4, UR37, UR4, 0x18 ;  /* 0x0000000425047291 */ /* 0x000fe2000f8ec0ff */
[----:B------:R-:W-:Y:S02]  /*2930*/  UMOV UR5, 0x400 ;  /* 0x0000040000057882 */ /* 0x000fe40000000000 */
[----:B------:R-:W-:-:S06]  /*2940*/  ULEA UR37, UR37, UR5, 0x18 ;  /* 0x0000000525257291 */ /* 0x000fcc000f8ec0ff */
[----:B------:R-:W1:Y:S02]  /*2950*/  LDS.U8 R0, [UR4+0x1c] ;  /* 0x00001c04ff007984 */ /* 0x000e640008000000 */
[----:B-1----:R-:W-:-:S13]  /*2960*/  ISETP.NE.AND P0, PT, R0, RZ, PT ;  /* 0x000000ff0000720c */ /* 0x002fda0003f05270 */
[----:B------:R-:W-:Y:S05]  /*2970*/  @P0 BRA `(.L_x_47) ;  /* 0x0000000000580947 */ /* 0x000fea0003800000 */
[----:B------:R-:W-:-:S13]  /*2980*/  ELECT P0, URZ, PT ;  /* 0x0000000000ff782f */ /* 0x000fda0003800000 */
[----:B------:R-:W-:Y:S05]  /*2990*/  @!P0 BRA `(.L_x_48) ;  /* 0x0000000000608947 */ /* 0x000fea0003800000 */
[----:B------:R-:W-:Y:S01]  /*29a0*/  UMOV UR5, 0x10 ;  /* 0x0000001000057882 */ /* 0x000fe20000000000 */
[----:B------:R-:W-:Y:S01]  /*29b0*/  HFMA2 R0, -RZ, RZ, 0, 5.9604644775390625e-08 ;  /* 0x00000001ff007431 */ /* 0x000fe200000001ff */
[----:B------:R-:W-:-:S03]  /*29c0*/  MOV R2, 0xffff ;  /* 0x0000ffff00027802 */ /* 0x000fc60000000f00 */
[----:B------:R-:W-:Y:S04]  /*29d0*/  DEPBAR.LE SB1, 0x36 ;  /* 0x00009d800000791a */ /* 0x000fe80000000000 */
[----:B------:R-:W1:Y:S02]  /*29e0*/  UTCATOMSWS.FIND_AND_SET.ALIGN UP0, UR5, UR5 ;  /* 0x00000005000575e3 */ /* 0x000e640008000800 */
[----:B-1----:R-:W-:Y:S01]  /*29f0*/  MOV R3, UR5 ;  /* 0x0000000500037c02 */ /* 0x002fe20008000f00 */
[----:B------:R-:W-:Y:S06]  /*2a00*/  BRA.U UP0, `(.L_x_49) ;  /* 0x0000000100187547 */ /* 0x000fec000b800000 */
.L_x_50:
[----:B------:R-:W-:Y:S05]  /*2a10*/  NANOSLEEP 0x64 ;  /* 0x000000640000795d */ /* 0x000fea0003800000 */
[----:B------:R-:W-:-:S05]  /*2a20*/  UMOV UR5, 0x10 ;  /* 0x0000001000057882 */ /* 0x000fca0000000000 */
[----:B------:R-:W-:Y:S04]  /*2a30*/  DEPBAR.LE SB1, 0x36 ;  /* 0x00009d800000791a */ /* 0x000fe80000000000 */
[----:B------:R-:W1:Y:S02]  /*2a40*/  UTCATOMSWS.FIND_AND_SET.ALIGN UP0, UR5, UR5 ;  /* 0x00000005000575e3 */ /* 0x000e640008000800 */
[----:B-1----:R-:W-:Y:S01]  /*2a50*/  MOV R3, UR5 ;  /* 0x0000000500037c02 */ /* 0x002fe20008000f00 */
[----:B------:R-:W-:Y:S05]  /*2a60*/  BRA.U !UP0, `(.L_x_50) ;  /* 0xfffffffd08e87547 */ /* 0x000fea000b83ffff */
.L_x_49:
[-C--:B------:R-:W-:Y:S02]  /*2a70*/  SHF.L.U32 R2, R2, R3.reuse, RZ ;  /* 0x0000000302027219 */ /* 0x080fe400000006ff */
[----:B------:R-:W-:Y:S01]  /*2a80*/  SHF.L.U32 R0, R0, R3, RZ ;  /* 0x0000000300007219 */ /* 0x000fe200000006ff */
[----:B------:R-:W-:Y:S02]  /*2a90*/  IMAD.SHL.U32 R3, R3, 0x20, RZ ;  /* 0x0000002003037824 */ /* 0x000fe400078e00ff */
[----:B------:R1:W-:Y:S04]  /*2aa0*/  ATOMS.OR RZ, [UR4+0x14], R2 ;  /* 0x00001402ffff798c */ /* 0x0003e8000b000004 */
[----:B------:R1:W-:Y:S04]  /*2ab0*/  ATOMS.OR RZ, [UR4+0x18], R0 ;  /* 0x00001800ffff798c */ /* 0x0003e8000b000004 */
[----:B------:R1:W-:Y:S01]  /*2ac0*/  STS [UR37+0x100], R3 ;  /* 0x00010003ff007988 */ /* 0x0003e20008000825 */
[----:B------:R-:W-:Y:S05]  /*2ad0*/  BRA `(.L_x_48) ;  /* 0x0000000000107947 */ /* 0x000fea0003800000 */
.L_x_47:
[----:B------:R-:W-:Y:S02]  /*2ae0*/  MOV R0, 0xffffffff ;  /* 0xffffffff00007802 */ /* 0x000fe40000000f00 */
[----:B------:R-:W-:-:S03]  /*2af0*/  MOV R2, 0x2b20 ;  /* 0x00002b2000027802 */ /* 0x000fc60000000f00 */
[----:B------:R1:W-:Y:S04]  /*2b00*/  STS [UR37+0x100], R0 ;  /* 0x00010000ff007988 */ /* 0x0003e80008000825 */
[----:B-1-3-5:R-:W-:Y:S05]  /*2b10*/  CALL.REL.NOINC `($__internal_1_$__cuda_sm10x_tcgen05_guardrail_trap_phase_invalid_during_alloc) ;  /* 0x0000008c00687944 */ /* 0x02afea0003c00000 */
.L_x_48:
[----:B------:R-:W-:Y:S05]  /*2b20*/  WARPSYNC.ALL ;  /* 0x0000000000007948 */ /* 0x000fea0003800000 */
[----:B------:R-:W2:Y:S01]  /*2b30*/  S2UR UR6, SR_CgaCtaId ;  /* 0x00000000000679c3 */ /* 0x000ea20000008800 */
[----:B------:R-:W-:Y:S01]  /*2b40*/  UMOV UR4, 0x400 ;  /* 0x0000040000047882 */ /* 0x000fe20000000000 */
[----:B------:R-:W-:-:S06]  /*2b50*/  NOP ;  /* 0x0000000000007918 */ /* 0x000fcc0000000000 */
[----:B------:R-:W-:Y:S06]  /*2b60*/  BAR.ARV 0x6, 0xa0 ;  /* 0x0182800000007b1d */ /* 0x000fec0000002000 */
[----:B------:R-:W4:Y:S01]  /*2b70*/  LDCU UR7, c[0x0][0x38c] ;  /* 0x00007180ff0777ac */ /* 0x000f220008000800 */
[----:B------:R-:W-:Y:S01]  /*2b80*/  IMAD.MOV.U32 R11, RZ, RZ, 0x1 ;  /* 0x00000001ff0b7424 */ /* 0x000fe200078e00ff */
[----:B------:R-:W-:Y:S01]  /*2b90*/  CS2R R8, SRZ ;  /* 0x0000000000087805 */ /* 0x000fe2000001ff00 */
[----:B------:R-:W-:Y:S01]  /*2ba0*/  IMAD.MOV.U32 R10, RZ, RZ, RZ ;  /* 0x000000ffff0a7224 */ /* 0x000fe200078e00ff */
[----:B------:R-:W-:Y:S01]  /*2bb0*/  UMOV UR18, URZ ;  /* 0x000000ff00127c82 */ /* 0x000fe20008000000 */
[----:B------:R-:W-:Y:S01]  /*2bc0*/  UMOV UR17, URZ ;  /* 0x000000ff00117c82 */ /* 0x000fe20008000000 */
[----:B------:R-:W-:Y:S01]  /*2bd0*/  UMOV UR22, 0x0 ;  /* 0x0000000000167882 */ /* 0x000fe20000000000 */
[----:B------:R-:W-:Y:S01]  /*2be0*/  UMOV UR23, 0x84004a0 ;  /* 0x084004a000177882 */ /* 0x000fe20000000000 */
[----:B------:R-:W-:Y:S01]  /*2bf0*/  UMOV UR20, 0x0 ;  /* 0x0000000000147882 */ /* 0x000fe20000000000 */
[----:B------:R-:W-:Y:S01]  /*2c00*/  UMOV UR21, 0x84004a0 ;  /* 0x084004a000157882 */ /* 0x000fe20000000000 */
[----:B--2---:R-:W-:Y:S01]  /*2c10*/  ULEA UR6, UR6, UR4, 0x18 ;  /* 0x0000000406067291 */ /* 0x004fe2000f8ec0ff */
[----:B------:R-:W2:Y:S03]  /*2c20*/  LDCU UR4, c[0x0][0x38c] ;  /* 0x00007180ff0477ac */ /* 0x000ea60008000800 */
[----:B------:R-:W-:-:S02]  /*2c30*/  UIADD3 UR11, UPT, UPT, UR6, 0xc400, URZ ;  /* 0x0000c400060b7890 */ /* 0x000fc4000fffe0ff */
[----:B----4-:R-:W-:-:S03]  /*2c40*/  UIADD3 UR7, UPT, UPT, UR7, 0x3f, URZ ;  /* 0x0000003f07077890 */ /* 0x010fc6000fffe0ff */
[----:B-1----:R-:W1:Y:S01]  /*2c50*/  LDS R0, [UR6+0x100] ;  /* 0x00010006ff007984 */ /* 0x002e620008000800 */
[----:B------:R-:W-:Y:S02]  /*2c60*/  UIADD3 UR12, UPT, UPT, UR6, 0x10400, URZ ;  /* 0x00010400060c7890 */ /* 0x000fe4000fffe0ff */
[----:B------:R-:W-:Y:S02]  /*2c70*/  USHF.R.S32.HI UR5, URZ, 0x1f, UR7 ;  /* 0x0000001fff057899 */ /* 0x000fe40008011407 */
[----:B------:R-:W-:Y:S02]  /*2c80*/  USHF.R.U32.HI UR11, URZ, 0x4, UR11 ;  /* 0x00000004ff0b7899 */ /* 0x000fe4000801160b */
[----:B------:R-:W-:Y:S02]  /*2c90*/  ULEA.HI UR5, UR5, UR7, URZ, 0x6 ;  /* 0x0000000705057291 */ /* 0x000fe4000f8f30ff */
[----:B------:R-:W-:Y:S02]  /*2ca0*/  USHF.R.U32.HI UR12, URZ, 0x4, UR12 ;  /* 0x00000004ff0c7899 */ /* 0x000fe4000801160c */
[----:B------:R-:W-:-:S02]  /*2cb0*/  USHF.R.S32.HI UR5, URZ, 0x6, UR5 ;  /* 0x00000006ff057899 */ /* 0x000fc40008011405 */
[----:B------:R-:W-:Y:S02]  /*2cc0*/  ULOP3.LUT UR11, UR11, 0x3fff, URZ, 0xc0, !UPT ;  /* 0x00003fff0b0b7892 */ /* 0x000fe4000f8ec0ff */
[----:B------:R-:W-:Y:S02]  /*2cd0*/  UISETP.LT.AND UP0, UPT, UR5, 0x1, UPT ;  /* 0x000000010500788c */ /* 0x000fe4000bf01270 */
[----:B------:R-:W-:Y:S02]  /*2ce0*/  ULOP3.LUT UR12, UR12, 0x3fff, URZ, 0xc0, !UPT ;  /* 0x00003fff0c0c7892 */ /* 0x000fe4000f8ec0ff */
[----:B------:R-:W-:Y:S02]  /*2cf0*/  USEL UR10, UR5, 0x1, !UP0 ;  /* 0x00000001050a7887 */ /* 0x000fe4000c000000 */
[----:B------:R-:W-:Y:S02]  /*2d00*/  ULOP3.LUT UR11, UR11, 0x10000, URZ, 0xfc, !UPT ;  /* 0x000100000b0b7892 */ /* 0x000fe4000f8efcff */
[----:B------:R-:W-:-:S02]  /*2d10*/  ULOP3.LUT UR12, UR12, 0x10000, URZ, 0xfc, !UPT ;  /* 0x000100000c0c7892 */ /* 0x000fc4000f8efcff */
[----:B------:R-:W-:Y:S02]  /*2d20*/  UIADD3 UR10, UPT, UPT, -UR10, URZ, URZ ;  /* 0x000000ff0a0a7290 */ /* 0x000fe4000fffe1ff */
[----:B--2---:R-:W-:Y:S01]  /*2d30*/  UISETP.GE.AND UP3, UPT, UR4, 0x1, UPT ;  /* 0x000000010400788c */ /* 0x004fe2000bf66270 */
[----:B-1----:R-:W-:-:S15]  /*2d40*/  R2UR UR19, R0 ;  /* 0x00000000001372ca */ /* 0x002fde00000e0000 */
.L_x_57:
[----:B------:R-:W-:Y:S02]  /*2d50*/  LEA R0, R10, UR6, 0x3 ;  /* 0x000000060a007c11 */ /* 0x000fe4000f8e18ff */
[----:B------:R-:W-:Y:S02]  /*2d60*/  SHF.L.U32 R5, R9, 0x1f, RZ ;  /* 0x0000001f09057819 */ /* 0x000fe400000006ff */
[----:B------:R-:W-:Y:S01]  /*2d70*/  PLOP3.LUT P0, PT, PT, PT, UP3, 0x80, 0x8 ;  /* 0x000000000008781c */ /* 0x000fe20003f0f038 */
[----:B------:R-:W-:Y:S01]  /*2d80*/  VIADD R3, R0, 0x80 ;  /* 0x0000008000037836 */ /* 0x000fe20000000000 */
[----:B-1----:R-:W1:Y:S02]  /*2d90*/  SYNCS.PHASECHK.TRANS64.TRYWAIT P1, [R0+URZ+0x70], R5 ;  /* 0x00007005000075a7 */ /* 0x002e6400080211ff */
[----:B-1--4-:R-:W-:Y:S09]  /*2da0*/  @!P1 BRA `(.L_x_51) ;  /* 0x0000008000f89947 */ /* 0x012ff20003800000 */
.L_x_132:
[----:B------:R-:W-:Y:S01]  /*2db0*/  LEA R4, R10, UR6, 0x4 ;  /* 0x000000060a047c11 */ /* 0x000fe2000f8e20ff */
[----:B------:R-:W-:Y:S01]  /*2dc0*/  @UP3 ULEA UR4, UR17, UR6, 0x3 ;  /* 0x0000000611043291 */ /* 0x000fe2000f8e18ff */
[----:B------:R-:W-:Y:S01]  /*2dd0*/  PLOP3.LUT P2, PT, PT, PT, PT, 0x80, 0x8 ;  /* 0x000000000008781c */ /* 0x000fe20003f4f070 */
[----:B------:R-:W-:Y:S01]  /*2de0*/  ULEA UR8, UR18, UR6, 0x3 ;  /* 0x0000000612087291 */ /* 0x000fe2000f8e18ff */
[----:B------:R-:W-:Y:S01]  /*2df0*/  PRMT R3, RZ, 0x654, R3 ;  /* 0x00000654ff037816 */ /* 0x000fe20000000003 */
[----:B------:R-:W-:Y:S01]  /*2e00*/  ULEA UR9, UR18, UR19, 0x8 ;  /* 0x0000001312097291 */ /* 0x000fe2000f8e40ff */
[----:B-1----:R-:W1:Y:S01]  /*2e10*/  LDS.128 R4, [R4+0xe0] ;  /* 0x0000e00004047984 */ /* 0x002e620000000c00 */
[----:B------:R-:W-:Y:S02]  /*2e20*/  @P0 SHF.L.U32 R2, R8, 0x1f, RZ ;  /* 0x0000001f08020819 */ /* 0x000fe400000006ff */
[----:B------:R-:W-:Y:S01]  /*2e30*/  SHF.L.U32 R0, R11, 0x1f, RZ ;  /* 0x0000001f0b007819 */ /* 0x000fe200000006ff */
[----:B------:R-:W-:Y:S01]  /*2e40*/  @!PT LDS RZ, [RZ] ;  /* 0x00000000fffff984 */ /* 0x000fe20000000800 */
[----:B------:R-:W-:Y:S01]  /*2e50*/  @!PT LDS RZ, [RZ] ;  /* 0x00000000fffff984 */ /* 0x000fe20000000800 */
[----:B------:R-:W-:Y:S01]  /*2e60*/  @!PT LDS RZ, [RZ] ;  /* 0x00000000fffff984 */ /* 0x000fe20000000800 */
[----:B------:R-:W-:Y:S01]  /*2e70*/  @!PT LDS RZ, [RZ] ;  /* 0x00000000fffff984 */ /* 0x000fe20000000800 */
[----:B------:R2:W-:Y:S06]  /*2e80*/  MEMBAR.ALL.CTA ;  /* 0x0000000000007992 */ /* 0x0005ec0000008000 */
[----:B--2---:R-:W2:Y:S02]  /*2e90*/  FENCE.VIEW.ASYNC.S ;  /* 0x00000000000073c6 */ /* 0x004ea40000000000 */
[----:B--2---:R2:W-:Y:S01]  /*2ea0*/  SYNCS.ARRIVE.TRANS64.RED.A1T0 RZ, [R3+URZ], RZ ;  /* 0x000000ff03ff79a7 */ /* 0x0045e200081004ff */
[----:B------:R2:W4:Y:S01]  /*2eb0*/  @P0 SYNCS.PHASECHK.TRANS64.TRYWAIT P2, [UR4], R2 ;  /* 0x00000002ff0005a7 */ /* 0x0005220008041104 */
[----:B-1----:R-:W-:Y:S01]  /*2ec0*/  LOP3.LUT P1, RZ, R6, 0x1, RZ, 0xc0, !PT ;  /* 0x0000000106ff7812 */ /* 0x002fe2000782c0ff */
[----:B------:R-:W1:Y:S02]  /*2ed0*/  SYNCS.PHASECHK.TRANS64.TRYWAIT P0, [UR8+0xa0], R0 ;  /* 0x0000a000ff0075a7 */ /* 0x000e640008001108 */
[----:B-12-4-:R-:W-:Y:S10]  /*2ee0*/  @!P0 BRA `(.L_x_52) ;  /* 0x0000008000bc8947 */ /* 0x016ff40003800000 */
.L_x_134:
[----:B------:R-:W-:Y:S01]  /*2ef0*/  IADD3 R10, PT, PT, R10, 0x1, RZ ;  /* 0x000000010a0a7810 */ /* 0x000fe20007ffe0ff */
[----:B------:R-:W-:Y:S06]  /*2f00*/  BRA.U !UP3, `(.L_x_53) ;  /* 0x000000010b987547 */ /* 0x000fec000b800000 */
[----:B------:R-:W-:Y:S01]  /*2f10*/  UPLOP3.LUT UP4, UPT, UPT, UPT, UPT, 0x40, 0x4 ;  /* 0x000000000004789c */ /* 0x000fe20003f8e870 */
[----:B------:R-:W-:Y:S01]  /*2f20*/  UMOV UR16, UR10 ;  /* 0x0000000a00107c82 */ /* 0x000fe20008000000 */
[----:B------:R-:W-:Y:S01]  /*2f30*/  UMOV UR15, UR5 ;  /* 0x00000005000f7c82 */ /* 0x000fe20008000000 */
[----:B------:R-:W-:-:S08]  /*2f40*/  UMOV UR14, UR17 ;  /* 0x00000011000e7c82 */ /* 0x000fd00008000000 */
.L_x_56:
[----:B------:R-:W-:Y:S02]  /*2f50*/  UIADD3 UR16, UPT, UPT, UR16, 0x1, URZ ;  /* 0x0000000110107890 */ /* 0x000fe4000fffe0ff */
[----:B--2---:R-:W-:Y:S02]  /*2f60*/  ULEA UR7, UR14, UR6, 0x3 ;  /* 0x000000060e077291 */ /* 0x004fe4000f8e18ff */
[----:B------:R-:W-:Y:S01]  /*2f70*/  UISETP.NE.AND UP0, UPT, UR16, URZ, UPT ;  /* 0x000000ff1000728c */ /* 0x000fe2000bf05270 */
[----:B----4-:R-:W-:Y:S10]  /*2f80*/  @P2 BRA `(.L_x_54) ;  /* 0x00000000000c2947 */ /* 0x010ff40003800000 */
[----:B-1----:R-:W-:Y:S04]  /*2f90*/  SHF.L.U32 R3, R8, 0x1f, RZ ;  /* 0x0000001f08037819 */ /* 0x002fe800000006ff */
[----:B------:R-:W1:Y:S02]  /*2fa0*/  SYNCS.PHASECHK.TRANS64.TRYWAIT P0, [UR7], R3 ;  /* 0x00000003ff0075a7 */ /* 0x000e640008001107 */
[----:B-1----:R-:W-:Y:S05]  /*2fb0*/  @!P0 BRA `(.L_x_55) ;  /* 0x0000008000a08947 */ /* 0x002fea0003800000 */
.L_x_54:
[----:B------:R-:W-:Y:S01]  /*2fc0*/  UISETP.NE.AND UP1, UPT, UR15, 0x1, UPT ;  /* 0x000000010f00788c */ /* 0x000fe2000bf25270 */
[----:B------:R-:W-:Y:S01]  /*2fd0*/  PLOP3.LUT P2, PT, PT, PT, PT, 0x80, 0x8 ;  /* 0x000000000008781c */ /* 0x000fe20003f4f070 */
[----:B------:R-:W-:Y:S02]  /*2fe0*/  UIADD3 UR17, UPT, UPT, UR14, 0x1, URZ ;  /* 0x000000010e117890 */ /* 0x000fe4000fffe0ff */
[----:B------:R-:W-:Y:S02]  /*2ff0*/  ULEA UR24, UR14, UR12, 0xa ;  /* 0x0000000c0e187291 */ /* 0x000fe4000f8e50ff */
[----:B------:R-:W-:Y:S01]  /*3000*/  UISETP.NE.AND UP2, UPT, UR17, 0x2, UPT ;  /* 0x000000021100788c */ /* 0x000fe2000bf45270 */
[----:B------:R-:W-:Y:S01]  /*3010*/  PLOP3.LUT P0, PT, PT, PT, UP1, 0x80, 0x8 ;  /* 0x000000000008781c */ /* 0x000fe20003f0f018 */
[----:B------:R-:W-:Y:S02]  /*3020*/  ULEA UR26, UR14, UR11, 0x9 ;  /* 0x0000000b0e1a7291 */ /* 0x000fe4000f8e48ff */
[----:B------:R-:W-:Y:S02]  /*3030*/  USEL UR13, URZ, 0x1, UP2 ;  /* 0x00000001ff0d7887 */ /* 0x000fe40009000000 */
[----:B------:R-:W-:Y:S02]  /*3040*/  USEL UR17, UR17, URZ, UP2 ;  /* 0x000000ff11117287 */ /* 0x000fe40009000000 */
[----:B------:R-:W-:Y:S02]  /*3050*/  UIADD3 UR30, UPT, UPT, UR24, 0x2, URZ ;  /* 0x00000002181e7890 */ /* 0x000fe4000fffe0ff */
[----:B------:R-:W-:Y:S01]  /*3060*/  @UP1 ULEA UR4, UR17, UR6, 0x3 ;  /* 0x0000000611041291 */ /* 0x000fe2000f8e18ff */
[----:B------:R-:W-:Y:S01]  /*3070*/  LOP3.LUT R8, R8, UR13, RZ, 0x3c, !PT ;  /* 0x0000000d08087c12 */ /* 0x000fe2000f8e3cff */
[----:B------:R-:W-:Y:S02]  /*3080*/  UIADD3 UR28, UPT, UPT, UR26, 0x2, URZ ;  /* 0x000000021a1c7890 */ /* 0x000fe4000fffe0ff */
[----:B------:R-:W-:Y:S01]  /*3090*/  UIADD3 UR7, UPT, UPT, UR7, 0x10, URZ ;  /* 0x0000001007077890 */ /* 0x000fe2000fffe0ff */
[----:B-1----:R-:W-:Y:S01]  /*30a0*/  @P0 SHF.L.U32 R0, R8, 0x1f, RZ ;  /* 0x0000001f08000819 */ /* 0x002fe200000006ff */
[----:B------:R-:W-:Y:S01]  /*30b0*/  UMOV UR25, 0x80004020 ;  /* 0x8000402000197882 */ /* 0x000fe20000000000 */
[----:B------:R-:W-:Y:S01]  /*30c0*/  UMOV UR27, 0x80004020 ;  /* 0x80004020001b7882 */ /* 0x000fe20000000000 */
[----:B------:R-:W-:Y:S01]  /*30d0*/  UMOV UR31, 0x80004020 ;  /* 0x80004020001f7882 */ /* 0x000fe20000000000 */
[----:B------:R2:W4:Y:S01]  /*30e0*/  @P0 SYNCS.PHASECHK.TRANS64.TRYWAIT P2, [UR4], R0 ;  /* 0x00000000ff0005a7 */ /* 0x0005220008041104 */
[----:B------:R-:W-:Y:S01]  /*30f0*/  UIADD3 UR15, UPT, UPT, UR15, -0x1, URZ ;  /* 0xffffffff0f0f7890 */ /* 0x000fe2000fffe0ff */
[----:B------:R2:W-:Y:S01]  /*3100*/  UTCIMMA gdesc[UR26], gdesc[UR24], tmem[UR9], tmem[UR22], idesc[UR23], UP4 ;  /* 0x00ff16181a0075ea */ /* 0x0005e2000a000109 */
[----:B------:R-:W-:Y:S01]  /*3110*/  UPLOP3.LUT UP4, UPT, UPT, UPT, UPT, 0x80, 0x8 ;  /* 0x000000000008789c */ /* 0x000fe20003f8f070 */
[----:B------:R-:W-:Y:S01]  /*3120*/  UMOV UR29, 0x80004020 ;  /* 0x80004020001d7882 */ /* 0x000fe20000000000 */
[----:B------:R-:W-:Y:S01]  /*3130*/  UMOV UR14, UR17 ;  /* 0x00000011000e7c82 */ /* 0x000fe20008000000 */
[----:B------:R2:W-:Y:S01]  /*3140*/  UTCIMMA gdesc[UR28], gdesc[UR30], tmem[UR9], tmem[UR20], idesc[UR21], UPT ;  /* 0x00ff141e1c0075ea */ /* 0x0005e2000b800109 */
[----:B------:R2:W-:Y:S01]  /*3150*/  UTCBAR [UR7], URZ ;  /* 0x000000ff070073e9 */ /* 0x0005e200080000ff */
[----:B------:R-:W-:Y:S06]  /*3160*/  BRA.U UP0, `(.L_x_56) ;  /* 0xfffffffd00787547 */ /* 0x000fec000b83ffff */
.L_x_53:
[----:B------:R-:W-:Y:S01]  /*3170*/  UIADD3 UR18, UPT, UPT, UR18, 0x1, URZ ;  /* 0x0000000112127890 */ /* 0x000fe2000fffe0ff */
[C---:B------:R-:W-:Y:S01]  /*3180*/  ISETP.NE.AND P0, PT, R10.reuse, 0x2, PT ;  /* 0x000000020a00780c */ /* 0x040fe20003f05270 */
[----:B------:R-:W-:Y:S02]  /*3190*/  UIADD3 UR8, UPT, UPT, UR8, 0x90, URZ ;  /* 0x0000009008087890 */ /* 0x000fe4000fffe0ff */
[----:B------:R-:W-:Y:S01]  /*31a0*/  UISETP.NE.AND UP0, UPT, UR18, 0x2, UPT ;  /* 0x000000021200788c */ /* 0x000fe2000bf05270 */
[----:B-12---:R-:W-:Y:S02]  /*31b0*/  SEL R0, RZ, 0x1, P0 ;  /* 0x00000001ff007807 */ /* 0x006fe40000000000 */
[----:B------:R-:W-:Y:S01]  /*31c0*/  SEL R10, R10, RZ, P0 ;  /* 0x000000ff0a0a7207 */ /* 0x000fe20000000000 */
[----:B------:R-:W-:Y:S01]  /*31d0*/  USEL UR4, URZ, 0x1, UP0 ;  /* 0x00000001ff047887 */ /* 0x000fe20008000000 */
[----:B------:R-:W-:Y:S01]  /*31e0*/  LOP3.LUT R9, R9, R0, RZ, 0x3c, !PT ;  /* 0x0000000009097212 */ /* 0x000fe200078e3cff */
[----:B------:R-:W-:Y:S01]  /*31f0*/  USEL UR18, UR18, URZ, UP0 ;  /* 0x000000ff12127287 */ /* 0x000fe20008000000 */
[----:B------:R1:W-:Y:S03]  /*3200*/  UTCBAR [UR8], URZ ;  /* 0x000000ff080073e9 */ /* 0x0003e600080000ff */
[----:B------:R-:W-:Y:S01]  /*3210*/  LOP3.LUT R11, R11, UR4, RZ, 0x3c, !PT ;  /* 0x000000040b0b7c12 */ /* 0x000fe2000f8e3cff */
[----:B------:R-:W-:Y:S07]  /*3220*/  @P1 BRA `(.L_x_57) ;  /* 0xfffffff800c81947 */ /* 0x000fee000383ffff */
[----:B------:R-:W2:Y:S01]  /*3230*/  S2UR UR4, SR_CgaCtaId ;  /* 0x00000000000479c3 */ /* 0x000ea20000008800 */
[----:B------:R-:W-:Y:S01]  /*3240*/  ELECT P0, URZ, PT ;  /* 0x0000000000ff782f */ /* 0x000fe20003800000 */
[----:B------:R-:W-:Y:S01]  /*3250*/  IMAD.MOV.U32 R0, RZ, RZ, 0x1 ;  /* 0x00000001ff007424 */ /* 0x000fe200078e00ff */
[----:B------:R-:W-:Y:S01]  /*3260*/  UIADD3 UR6, UPT, UPT, UR6, 0xa0, URZ ;  /* 0x000000a006067890 */ /* 0x000fe2000fffe0ff */
[----:B------:R-:W-:Y:S01]  /*3270*/  SHF.L.U32 R3, R11, 0x1f, RZ ;  /* 0x0000001f0b037819 */ /* 0x000fe200000006ff */
[----:B------:R-:W-:-:S03]  /*3280*/  UMOV UR5, 0x40 ;  /* 0x0000004000057882 */ /* 0x000fc60000000000 */
[----:B------:R-:W-:Y:S01]  /*3290*/  UVIRTCOUNT.DEALLOC.SMPOOL 0x80 ;  /* 0x000000800000784c */ /* 0x000fe20000000000 */
[----:B--2---:R-:W-:Y:S02]  /*32a0*/  ULEA UR4, UR4, UR5, 0x18 ;  /* 0x0000000504047291 */ /* 0x004fe4000f8ec0ff */
[----:B------:R-:W-:-:S07]  /*32b0*/  ULEA UR5, UR18, UR6, 0x3 ;  /* 0x0000000612057291 */ /* 0x000fce000f8e18ff */
[----:B------:R2:W-:Y:S02]  /*32c0*/  @P0 STS.U8 [UR4+0x1c], R0 ;  /* 0x00001c00ff000988 */ /* 0x0005e40008000004 */
[----:B------:R-:W3:Y:S02]  /*32d0*/  SYNCS.PHASECHK.TRANS64.TRYWAIT P0, [UR5], R3 ;  /* 0x00000003ff0075a7 */ /* 0x000ee40008001105 */
[----:B--23--:R-:W-:Y:S05]  /*32e0*/  @!P0 BRA `(.L_x_58) ;  /* 0x0000007c00ec8947 */ /* 0x00cfea0003800000 */
.L_x_137:
[----:B------:R-:W-:-:S04]  /*32f0*/  UIADD3 UR7, UPT, UPT, UR18, 0x1, URZ ;  /* 0x0000000112077890 */ /* 0x000fc8000fffe0ff */
[----:B------:R-:W-:-:S04]  /*3300*/  UISETP.NE.AND UP0, UPT, UR7, 0x2, UPT ;  /* 0x000000020700788c */ /* 0x000fc8000bf05270 */
[----:B------:R-:W-:Y:S02]  /*3310*/  USEL UR5, URZ, 0x1, UP0 ;  /* 0x00000001ff057887 */ /* 0x000fe40008000000 */
[----:B------:R-:W-:-:S04]  /*3320*/  USEL UR7, UR7, URZ, UP0 ;  /* 0x000000ff07077287 */ /* 0x000fc80008000000 */
[----:B------:R-:W-:Y:S01]  /*3330*/  ULEA UR7, UR7, UR6, 0x3 ;  /* 0x0000000607077291 */ /* 0x000fe2000f8e18ff */
[----:B--2---:R-:W-:-:S04]  /*3340*/  LOP3.LUT R3, R11, UR5, RZ, 0x3c, !PT ;  /* 0x000000050b037c12 */ /* 0x004fc8000f8e3cff */
[----:B------:R-:W-:-:S04]  /*3350*/  SHF.L.U32 R3, R3, 0x1f, RZ ;  /* 0x0000001f03037819 */ /* 0x000fc800000006ff */
[----:B------:R-:W2:Y:S02]  /*3360*/  SYNCS.PHASECHK.TRANS64.TRYWAIT P0, [UR7], R3 ;  /* 0x00000003ff0075a7 */ /* 0x000ea40008001107 */
[----:B--2---:R-:W-:Y:S05]  /*3370*/  @!P0 BRA `(.L_x_59) ;  /* 0x0000007c00e08947 */ /* 0x004fea0003800000 */
.L_x_139:
[----:B------:R-:W-:Y:S01]  /*3380*/  NOP ;  /* 0x0000000000007918 */ /* 0x000fe20000000000 */
[----:B--2---:R-:W2:Y:S01]  /*3390*/  LDS R0, [UR4+0x14] ;  /* 0x00001404ff007984 */ /* 0x004ea20008000800 */
[----:B------:R-:W-:Y:S01]  /*33a0*/  ULOP3.LUT UR6, UR19, 0xffff, URZ, 0xc0, !UPT ;  /* 0x0000ffff13067892 */ /* 0x000fe2000f8ec0ff */
[----:B-1----:R-:W-:Y:S01]  /*33b0*/  UMOV UR8, 0xffff ;  /* 0x0000ffff00087882 */ /* 0x002fe20000000000 */
[----:B------:R-:W-:Y:S02]  /*33c0*/  UMOV UR5, 0x1 ;  /* 0x0000000100057882 */ /* 0x000fe40000000000 */
[----:B------:R-:W-:-:S04]  /*33d0*/  USHF.R.U32.HI UR6, URZ, 0x5, UR6 ;  /* 0x00000005ff067899 */ /* 0x000fc80008011606 */
[----:B------:R-:W-:Y:S02]  /*33e0*/  USHF.L.U32 UR8, UR8, UR6, URZ ;  /* 0x0000000608087299 */ /* 0x000fe400080006ff */
[----:B------:R-:W-:-:S04]  /*33f0*/  USHF.L.U32 UR5, UR5, UR6, URZ ;  /* 0x0000000605057299 */ /* 0x000fc800080006ff */
[----:B--2---:R-:W-:-:S04]  /*3400*/  LOP3.LUT R0, R0, UR8, RZ, 0xc0, !PT ;  /* 0x0000000800007c12 */ /* 0x004fc8000f8ec0ff */
[----:B------:R-:W-:-:S13]  /*3410*/  ISETP.NE.AND P0, PT, R0, UR8, PT ;  /* 0x0000000800007c0c */ /* 0x000fda000bf05270 */
[----:B------:R-:W-:Y:S05]  /*3420*/  @P0 BRA `(.L_x_60) ;  /* 0x0000000000580947 */ /* 0x000fea0003800000 */
[----:B------:R-:W1:Y:S02]  /*3430*/  LDS R0, [UR4+0x18] ;  /* 0x00001804ff007984 */ /* 0x000e640008000800 */
[----:B-1----:R-:W-:-:S04]  /*3440*/  LOP3.LUT R0, R0, UR5, RZ, 0xc0, !PT ;  /* 0x0000000500007c12 */ /* 0x002fc8000f8ec0ff */
[----:B------:R-:W-:-:S13]  /*3450*/  ISETP.NE.AND P0, PT, R0, UR5, PT ;  /* 0x0000000500007c0c */ /* 0x000fda000bf05270 */
[----:B------:R-:W-:Y:S05]  /*3460*/  @P0 BRA `(.L_x_61) ;  /* 0x00000000003c0947 */ /* 0x000fea0003800000 */
[----:B------:R-:W1:Y:S01]  /*3470*/  S2R R2, SR_LANEID ;  /* 0x0000000000027919 */ /* 0x000e620000000000 */
[----:B------:R-:W-:Y:S01]  /*3480*/  ULOP3.LUT UR8, URZ, UR8, URZ, 0x33, !UPT ;  /* 0x00000008ff087292 */ /* 0x000fe2000f8e33ff */
[----:B------:R-:W-:Y:S01]  /*3490*/  LOP3.LUT R4, RZ, UR5, RZ, 0x33, !PT ;  /* 0x00000005ff047c12 */ /* 0x000fe2000f8e33ff */
[----:B------:R-:W-:Y:S02]  /*34a0*/  VOTEU.ANY UR7, UPT, PT ;  /* 0x0000000000077886 */ /* 0x000fe400038e0100 */
[----:B------:R-:W-:Y:S01]  /*34b0*/  UFLO.U32 UR7, UR7 ;  /* 0x00000007000772bd */ /* 0x000fe200080e0000 */
[----:B------:R-:W2:Y:S01]  /*34c0*/  REDUX UR5, R4 ;  /* 0x00000000040573c4 */ /* 0x000ea20000000000 */
[----:B------:R-:W-:-:S06]  /*34d0*/  IMAD.U32 R0, RZ, RZ, UR8 ;  /* 0x00000008ff007e24 */ /* 0x000fcc000f8e00ff */
[----:B------:R3:W-:Y:S01]  /*34e0*/  UTCATOMSWS.AND URZ, UR8 ;  /* 0x0000000800ff79e3 */ /* 0x0007e20008000000 */
[----:B------:R-:W4:Y:S01]  /*34f0*/  REDUX UR6, R0 ;  /* 0x00000000000673c4 */ /* 0x000f220000000000 */
[----:B-1----:R-:W-:Y:S01]  /*3500*/  ISETP.EQ.U32.AND P0, PT, R2, UR7, PT ;  /* 0x0000000702007c0c */ /* 0x002fe2000bf02070 */
[----:B--2---:R-:W-:Y:S01]  /*3510*/  IMAD.U32 R2, RZ, RZ, UR5 ;  /* 0x00000005ff027e24 */ /* 0x004fe2000f8e00ff */
[----:B----4-:R-:W-:-:S11]  /*3520*/  MOV R3, UR6 ;  /* 0x0000000600037c02 */ /* 0x010fd60008000f00 */
[----:B------:R3:W-:Y:S04]  /*3530*/  @P0 ATOMS.AND RZ, [UR4+0x14], R3 ;  /* 0x00001403ffff098c */ /* 0x0007e8000a800004 */
[----:B------:R3:W-:Y:S01]  /*3540*/  @P0 ATOMS.AND RZ, [UR4+0x18], R2 ;  /* 0x00001802ffff098c */ /* 0x0007e2000a800004 */
[----:B------:R-:W-:Y:S05]  /*3550*/  BRA `(.L_x_62) ;  /* 0x0000000000147947 */ /* 0x000fea0003800000 */
.L_x_61:
[----:B------:R-:W-:Y:S02]  /*3560*/  MOV R2, 0x3580 ;  /* 0x0000358000027802 */ /* 0x000fe40000000f00 */
[----:B----45:R-:W-:Y:S05]  /*3570*/  CALL.REL.NOINC `($__internal_0_$__cuda_sm10x_tcgen05_guardrail_trap_col_being_dealloced_not_returned_by_alloc) ;  /* 0x0000008000c47944 */ /* 0x030fea0003c00000 */
[----:B------:R-:W-:Y:S05]  /*3580*/  BRA `(.L_x_62) ;  /* 0x0000000000087947 */ /* 0x000fea0003800000 */
.L_x_60:
[----:B------:R-:W-:Y:S02]  /*3590*/  MOV R2, 0x35b0 ;  /* 0x000035b000027802 */ /* 0x000fe40000000f00 */
[----:B----45:R-:W-:Y:S05]  /*35a0*/  CALL.REL.NOINC `($__internal_2_$__cuda_sm10x_tcgen05_guardrail_trap_unallocated_columns_being_dealloced) ;  /* 0x0000008000d07944 */ /* 0x030fea0003c00000 */
.L_x_62:
[----:B------:R-:W-:Y:S01]  /*35b0*/  NOP ;  /* 0x0000000000007918 */ /* 0x000fe20000000000 */
[----:B---3--:R-:W-:Y:S05]  /*35c0*/  EXIT ;  /* 0x000000000000794d */ /* 0x008fea0003800000 */
.L_x_46:
[----:B------:R-:W-:-:S09]  /*35d0*/  UISETP.NE.OR UP2, UPT, UR8, 0x3, !UP2 ;  /* 0x000000030800788c */ /* 0x000fd2000d745670 */
[----:B------:R-:W-:Y:S05]  /*35e0*/  BRA.U UP2, `(.L_x_63) ;  /* 0x0000001102147547 */ /* 0x000fea000b800000 */
[----:B------:R-:W1:Y:S01]  /*35f0*/  LDC R0, c[0x0][0xb30] ;  /* 0x0002cc00ff007b82 */ /* 0x000e620000000800 */
[----:B------:R-:W2:Y:S01]  /*3600*/  LDCU.64 UR8, c[0x0][0x888] ;  /* 0x00011100ff0877ac */ /* 0x000ea20008000a00 */
[----:B------:R-:W-:Y:S02]  /*3610*/  HFMA2 R29, -RZ, RZ, 0, 0 ;  /* 0x00000000ff1d7431 */ /* 0x000fe400000001ff */
[----:B------:R-:W-:Y:S01]  /*3620*/  IMAD.MOV.U32 R31, RZ, RZ, 0x1 ;  /* 0x00000001ff1f7424 */ /* 0x000fe200078e00ff */
[----:B------:R-:W-:Y:S01]  /*3630*/  MOV R23, 0x2000 ;  /* 0x0000200000177802 */ /* 0x000fe20000000f00 */
[----:B------:R-:W4:Y:S01]  /*3640*/  LDCU.64 UR4, c[0x0][0x890] ;  /* 0x00011200ff0477ac */ /* 0x000f220008000a00 */
[----:B------:R-:W-:Y:S01]  /*3650*/  IMAD.MOV.U32 R30, RZ, RZ, RZ ;  /* 0x000000ffff1e7224 */ /* 0x000fe200078e00ff */
[----:B------:R-:W3:Y:S01]  /*3660*/  LDC R19, c[0x0][0x370] ;  /* 0x0000dc00ff137b82 */ /* 0x000ee20000000800 */
[----:B------:R-:W-:Y:S01]  /*3670*/  UMOV UR7, 0x400 ;  /* 0x0000040000077882 */ /* 0x000fe20000000000 */
[----:B------:R-:W-:-:S02]  /*3680*/  UPLOP3.LUT UP1, UPT, UPT, UPT, UPT, 0x40, 0x4 ;  /* 0x000000000004789c */ /* 0x000fc40003f2e870 */
[----:B------:R-:W-:-:S04]  /*3690*/  ULEA UR7, UR37, UR7, 0x18 ;  /* 0x0000000725077291 */ /* 0x000fc8000f8ec0ff */
[----:B------:R-:W3:Y:S01]  /*36a0*/  LDC R2, c[0x0][0xb0c] ;  /* 0x0002c300ff027b82 */ /* 0x000ee20000000800 */
[----:B------:R-:W-:Y:S02]  /*36b0*/  UIADD3 UR13, UPT, UPT, UR7, 0x38, URZ ;  /* 0x00000038070d7890 */ /* 0x000fe4000fffe0ff */
[----:B--2---:R-:W-:Y:S02]  /*36c0*/  UISETP.NE.U32.AND UP2, UPT, UR8, URZ, UPT ;  /* 0x000000ff0800728c */ /* 0x004fe4000bf45070 */
[----:B------:R-:W-:Y:S02]  /*36d0*/  UIADD3 UR33, UPT, UPT, UR7, 0x20, URZ ;  /* 0x0000002007217890 */ /* 0x000fe4000fffe0ff */
[----:B----4-:R-:W-:Y:S01]  /*36e0*/  UISETP.NE.U32.AND UP3, UPT, UR4, URZ, UPT ;  /* 0x000000ff0400728c */ /* 0x010fe2000bf65070 */
[----:B------:R-:W2:Y:S01]  /*36f0*/  LDC R18, c[0x0][0xb20] ;  /* 0x0002c800ff127b82 */ /* 0x000ea20000000800 */
[----:B-1----:R-:W-:Y:S01]  /*3700*/  ISETP.NE.AND P1, PT, R0, 0x1, PT ;  /* 0x000000010000780c */ /* 0x002fe20003f25270 */
[----:B------:R-:W-:-:S02]  /*3710*/  UISETP.NE.AND.EX UP2, UPT, UR9, URZ, UPT, UP2 ;  /* 0x000000ff0900728c */ /* 0x000fc4000bf45320 */
[----:B------:R-:W-:Y:S02]  /*3720*/  UIADD3 UR25, UPT, UPT, UR7, 0x28, URZ ;  /* 0x0000002807197890 */ /* 0x000fe4000fffe0ff */
[----:B------:R-:W-:Y:S02]  /*3730*/  UIADD3 UR17, UPT, UPT, UR7, 0x30, URZ ;  /* 0x0000003007117890 */ /* 0x000fe4000fffe0ff */
[----:B------:R-:W1:Y:S01]  /*3740*/  LDC.64 R32, c[0x0][0x348] ;  /* 0x0000d200ff207b82 */ /* 0x000e620000000a00 */
[----:B------:R-:W-:Y:S02]  /*3750*/  UPRMT UR13, UR37, 0x654, UR13 ;  /* 0x00000654250d7896 */ /* 0x000fe4000800000d */
[----:B------:R-:W-:-:S05]  /*3760*/  UISETP.NE.AND.EX UP3, UPT, UR5, URZ, UPT, UP3 ;  /* 0x000000ff0500728c */ /* 0x000fca000bf65330 */
[----:B------:R-:W4:Y:S08]  /*3770*/  LDC.64 R16, c[0x0][0xb10] ;  /* 0x0002c400ff107b82 */ /* 0x000f300000000a00 */
[----:B------:R-:W1:Y:S08]  /*3780*/  LDC.64 R6, c[0x0][0xb18] ;  /* 0x0002c600ff067b82 */ /* 0x000e700000000a00 */
[----:B------:R-:W1:Y:S08]  /*3790*/  LDC.64 R4, c[0x0][0xb28] ;  /* 0x0002ca00ff047b82 */ /* 0x000e700000000a00 */
[----:B--23--:R-:W1:Y:S02]  /*37a0*/  LDC R22, c[0x0][0x374] ;  /* 0x0000dd00ff167b82 */ /* 0x00ce640000000800 */
.L_x_74:
[C---:B------:R-:W-:Y:S02]  /*37b0*/  LEA R0, R30.reuse, UR7, 0x3 ;  /* 0x000000071e007c11 */ /* 0x040fe4000f8e18ff */
[----:B------:R-:W-:Y:S02]  /*37c0*/  SHF.L.U32 R3, R29, 0x1f, RZ ;  /* 0x0000001f1d037819 */ /* 0x000fe400000006ff */
[----:B------:R-:W-:Y:S02]  /*37d0*/  LEA R24, R30, UR7, 0x4 ;  /* 0x000000071e187c11 */ /* 0x000fe4000f8e20ff */
[----:B--2---:R-:W2:Y:S02]  /*37e0*/  SYNCS.PHASECHK.TRANS64.TRYWAIT P0, [R0+URZ+0x70], R3 ;  /* 0x00007003000075a7 */ /* 0x004ea400080011ff */
[----:B--2---:R-:W-:Y:S05]  /*37f0*/  @!P0 BRA `(.L_x_64) ;  /* 0x0000007800d88947 */ /* 0x004fea0003800000 */
.L_x_140:
[----:B------:R-:W-:Y:S01]  /*3800*/  ISETP.GE.AND P0, PT, R72, 0x1, PT ;  /* 0x000000014800780c */ /* 0x000fe20003f06270 */
[----:B------:R-:W3:Y:S01]  /*3810*/  LDS.128 R24, [R24+0xe0] ;  /* 0x0000e00018187984 */ /* 0x000ee20000000c00 */
[----:B--2---:R-:W-:Y:S01]  /*3820*/  VIADD R0, R0, 0x80 ;  /* 0x0000008000007836 */ /* 0x004fe20000000000 */
[----:B------:R-:W-:Y:S01]  /*3830*/  @!PT LDS RZ, [RZ] ;  /* 0x00000000fffff984 */ /* 0x000fe20000000800 */
[----:B------:R-:W-:Y:S01]  /*3840*/  @!PT LDS RZ, [RZ] ;  /* 0x00000000fffff984 */ /* 0x000fe20000000800 */
[----:B------:R-:W-:Y:S01]  /*3850*/  @!PT LDS RZ, [RZ] ;  /* 0x00000000fffff984 */ /* 0x000fe20000000800 */
[----:B------:R-:W-:Y:S01]  /*3860*/  @!PT LDS RZ, [RZ] ;  /* 0x00000000fffff984 */ /* 0x000fe20000000800 */
[----:B------:R2:W-:Y:S06]  /*3870*/  MEMBAR.ALL.CTA ;  /* 0x0000000000007992 */ /* 0x0005ec0000008000 */
[----:B--2---:R-:W2:Y:S01]  /*3880*/  FENCE.VIEW.ASYNC.S ;  /* 0x00000000000073c6 */ /* 0x004ea20000000000 */
[----:B------:R-:W-:Y:S04]  /*3890*/  PRMT R0, RZ, 0x654, R0 ;  /* 0x00000654ff007816 */ /* 0x000fe80000000000 */
[----:B--2---:R2:W-:Y:S01]  /*38a0*/  SYNCS.ARRIVE.TRANS64.RED.A1T0 RZ, [R0+URZ], RZ ;  /* 0x000000ff00ff79a7 */ /* 0x0045e200081004ff */
[----:B---3--:R-:W-:Y:S11]  /*38b0*/  LOP3.LUT P3, RZ, R26, 0x1, RZ, 0xc0, !PT ;  /* 0x000000011aff7812 */ /* 0x008ff6000786c0ff */
[----:B------:R-:W-:Y:S02]  /*38c0*/  @!UPT UIADD3 URZ, UPT, UPT, URZ, URZ, URZ ;  /* 0x000000fffffff290 */ /* 0x000fe4000fffe0ff */
[----:B------:R-:W-:Y:S02]  /*38d0*/  @P3 MOV R13, R24 ;  /* 0x00000018000d3202 */ /* 0x000fe40000000f00 */
[----:B------:R-:W-:Y:S01]  /*38e0*/  @P3 LOP3.LUT R8, R25, 0xffff, RZ, 0xc0, !PT ;  /* 0x0000ffff19083812 */ /* 0x000fe200078ec0ff */
[----:B--2---:R-:W-:Y:S06]  /*38f0*/  @!P0 BRA `(.L_x_65) ;  /* 0x0000000000a48947 */ /* 0x004fec0003800000 */
[----:B-1----:R-:W-:Y:S01]  /*3900*/  IMAD.HI.U32 R35, R22, R7, RZ ;  /* 0x0000000716237227 */ /* 0x002fe200078e00ff */
[----:B------:R-:W-:Y:S02]  /*3910*/  ISETP.NE.AND P0, PT, R6, 0x1, PT ;  /* 0x000000010600780c */ /* 0x000fe40003f05270 */
[----:B------:R-:W-:Y:S01]  /*3920*/  ISETP.NE.AND P2, PT, R72, 0x1, PT ;  /* 0x000000014800780c */ /* 0x000fe20003f45270 */
[----:B----4-:R-:W-:Y:S01]  /*3930*/  IMAD.HI.U32 R34, R19, R16, RZ ;  /* 0x0000001013227227 */ /* 0x010fe200078e00ff */
[----:B------:R-:W-:Y:S02]  /*3940*/  SHF.R.U32.HI R35, RZ, R18, R35 ;  /* 0x00000012ff237219 */ /* 0x000fe40000011623 */
[----:B------:R-:W-:Y:S01]  /*3950*/  ISETP.NE.AND P4, PT, R2, 0x1, PT ;  /* 0x000000010200780c */ /* 0x000fe20003f85270 */
[----:B------:R-:W-:Y:S01]  /*3960*/  IMAD.HI.U32 R36, R13, R16, RZ ;  /* 0x000000100d247227 */ /* 0x000fe200078e00ff */
[----:B------:R-:W-:Y:S02]  /*3970*/  SHF.R.U32.HI R34, RZ, R17, R34 ;  /* 0x00000011ff227219 */ /* 0x000fe40000011622 */
[----:B------:R-:W-:Y:S01]  /*3980*/  SEL R3, R22, R35, !P0 ;  /* 0x0000002316037207 */ /* 0x000fe20004000000 */
[C---:B------:R-:W-:Y:S01]  /*3990*/  IMAD.HI.U32 R35, R8.reuse, R7, RZ ;  /* 0x0000000708237227 */ /* 0x040fe200078e00ff */
[----:B------:R-:W-:Y:S02]  /*39a0*/  SEL R11, R19, R34, !P4 ;  /* 0x00000022130b7207 */ /* 0x000fe40006000000 */
[----:B------:R-:W-:Y:S01]  /*39b0*/  SHF.R.U32.HI R36, RZ, R17, R36 ;  /* 0x00000011ff247219 */ /* 0x000fe20000011624 */
[----:B------:R-:W-:Y:S01]  /*39c0*/  IMAD.HI.U32 R38, R3, R4, RZ ;  /* 0x0000000403267227 */ /* 0x000fe200078e00ff */
[----:B------:R-:W-:Y:S03]  /*39d0*/  SHF.R.U32.HI R35, RZ, R18, R35 ;  /* 0x00000012ff237219 */ /* 0x000fe60000011623 */
[----:B------:R-:W-:Y:S01]  /*39e0*/  IMAD.HI.U32 R34, R11, R4, RZ ;  /* 0x000000040b227227 */ /* 0x000fe200078e00ff */
[----:B------:R-:W-:Y:S02]  /*39f0*/  @P2 SHF.R.U32.HI R3, RZ, R5, R38 ;  /* 0x00000005ff032219 */ /* 0x000fe40000011626 */
[----:B------:R-:W-:Y:S02]  /*3a00*/  SEL R9, R8, R35, !P0 ;  /* 0x0000002308097207 */ /* 0x000fe40004000000 */
[----:B------:R-:W-:Y:S01]  /*3a10*/  @P2 SHF.R.U32.HI R11, RZ, R5, R34 ;  /* 0x00000005ff0b2219 */ /* 0x000fe20000011622 */
[C---:B------:R-:W-:Y:S01]  /*3a20*/  IMAD R10, R72.reuse, R3, RZ ;  /* 0x00000003480a7224 */ /* 0x040fe200078e02ff */
[----:B------:R-:W-:Y:S01]  /*3a30*/  SEL R3, R13, R36, !P4 ;  /* 0x000000240d037207 */ /* 0x000fe20006000000 */
[C---:B------:R-:W-:Y:S03]  /*3a40*/  IMAD.HI.U32 R14, R9.reuse, R4, RZ ;  /* 0x00000004090e7227 */ /* 0x040fe600078e00ff */
[----:B------:R-:W-:Y:S01]  /*3a50*/  ISETP.GE.AND P0, PT, R9, R10, PT ;  /* 0x0000000a0900720c */ /* 0x000fe20003f06270 */
[C---:B------:R-:W-:Y:S01]  /*3a60*/  IMAD R12, R72.reuse, R11, RZ ;  /* 0x0000000b480c7224 */ /* 0x040fe200078e02ff */
[-C--:B------:R-:W-:Y:S04]  /*3a70*/  SHF.R.U32.HI R14, RZ, R5.reuse, R14 ;  /* 0x00000005ff0e7219 */ /* 0x080fe8000001160e */
[----:B------:R-:W-:Y:S02]  /*3a80*/  ISETP.GE.OR P0, PT, R3, R12, P0 ;  /* 0x0000000c0300720c */ /* 0x000fe40000706670 */
[----:B------:R-:W-:Y:S05]  /*3a90*/  SEL R15, R9, R14, !P2 ;  /* 0x0000000e090f7207 */ /* 0x000fea0005000000 */
[----:B------:R-:W-:Y:S04]  /*3aa0*/  IMAD.MOV R14, RZ, RZ, -R15 ;  /* 0x000000ffff0e7224 */ /* 0x000fe800078e0a0f */
[----:B------:R-:W-:Y:S02]  /*3ab0*/  IMAD R14, R72, R14, R9 ;  /* 0x0000000e480e7224 */ /* 0x000fe400078e0209 */
[C---:B------:R-:W-:Y:S05]  /*3ac0*/  @!P0 IMAD.HI.U32 R10, R3.reuse, R4, RZ ;  /* 0x00000004030a8227 */ /* 0x040fea00078e00ff */
[----:B------:R-:W-:Y:S04]  /*3ad0*/  @!P0 SHF.R.U32.HI R10, RZ, R5, R10 ;  /* 0x00000005ff0a8219 */ /* 0x000fe8000001160a */
[----:B------:R-:W-:Y:S01]  /*3ae0*/  @!P0 SEL R0, R3, R10, !P2 ;  /* 0x0000000a03008207 */ /* 0x000fe20005000000 */
[----:B------:R-:W-:Y:S03]  /*3af0*/  IMAD.MOV R10, RZ, RZ, -R3 ;  /* 0x000000ffff0a7224 */ /* 0x000fe600078e0a03 */
[----:B------:R-:W-:Y:S01]  /*3b00*/  @!P0 IADD3 R15, PT, PT, R15, -R0, RZ ;  /* 0x800000000f0f8210 */ /* 0x000fe20007ffe0ff */
[----:B------:R-:W-:Y:S01]  /*3b10*/  @!P0 IMAD R0, R11, R14, R0 ;  /* 0x0000000e0b008224 */ /* 0x000fe200078e0200 */
[----:B------:R-:W-:Y:S01]  /*3b20*/  IADD3 R11, PT, PT, -R9, RZ, RZ ;  /* 0x000000ff090b7210 */ /* 0x000fe20007ffe1ff */
[----:B------:R-:W-:Y:S02]  /*3b30*/  IMAD R13, R2, R10, R13 ;  /* 0x0000000a020d7224 */ /* 0x000fe400078e020d */
[----:B------:R-:W-:Y:S02]  /*3b40*/  @!P0 IMAD R9, R15, R72, R3 ;  /* 0x000000480f098224 */ /* 0x000fe400078e0203 */
[----:B------:R-:W-:Y:S02]  /*3b50*/  @!P0 IMAD.MOV.U32 R3, RZ, RZ, R0 ;  /* 0x000000ffff038224 */ /* 0x000fe400078e0000 */
[----:B------:R-:W-:Y:S02]  /*3b60*/  IMAD R8, R6, R11, R8 ;  /* 0x0000000b06087224 */ /* 0x000fe400078e0208 */
[----:B------:R-:W-:Y:S02]  /*3b70*/  IMAD R13, R3, R2, R13 ;  /* 0x00000002030d7224 */ /* 0x000fe400078e020d */
[----:B------:R-:W-:Y:S02]  /*3b80*/  IMAD R8, R9, R6, R8 ;  /* 0x0000000609087224 */ /* 0x000fe400078e0208 */
.L_x_65:
[----:B------:R-:W-:Y:S05]  /*3b90*/  BRA.U UP1, `(.L_x_66) ;  /* 0x0000000101107547 */ /* 0x000fea000b800000 */
[----:B------:R-:W-:Y:S04]  /*3ba0*/  MOV R0, UR6 ;  /* 0x0000000600007c02 */ /* 0x000fe80008000f00 */
[----:B------:R-:W-:Y:S04]  /*3bb0*/  SHF.L.U32 R3, R0, 0x1f, RZ ;  /* 0x0000001f00037819 */ /* 0x000fe800000006ff */
[----:B------:R-:W2:Y:S02]  /*3bc0*/  SYNCS.PHASECHK.TRANS64.TRYWAIT P0, [UR7+0x68], R3 ;  /* 0x00006803ff0075a7 */ /* 0x000ea40008001107 */
[----:B--2---:R-:W-:Y:S05]  /*3bd0*/  @!P0 BRA `(.L_x_67) ;  /* 0x0000007400f48947 */ /* 0x004fea0003800000 */
.L_x_66:
[----:B------:R-:W-:Y:S02]  /*3be0*/  R2UR UR35, R21 ;  /* 0x00000000152372ca */ /* 0x000fe400000e0000 */
[----:B------:R-:W-:Y:S02]  /*3bf0*/  R2UR UR34, R20 ;  /* 0x00000000142272ca */ /* 0x000fe400000e0000 */
[----:B------:R-:W-:Y:S02]  /*3c00*/  ISETP.NE.U32.AND P2, PT, RZ, UR4, PT ;  /* 0x00000004ff007c0c */ /* 0x000fe4000bf45070 */
[----:B------:R-:W-:Y:S02]  /*3c10*/  SHF.L.U32 R12, R31, 0x1f, RZ ;  /* 0x0000001f1f0c7819 */ /* 0x000fe400000006ff */
[----:B------:R-:W-:Y:S05]  /*3c20*/  ISETP.NE.AND.EX P2, PT, RZ, UR5, PT, P2 ;  /* 0x00000005ff007c0c */ /* 0x000fea000bf45320 */
[----:B------:R-:W-:Y:S02]  /*3c30*/  USHF.L.U32 UR35, UR35, 0x7, URZ ;  /* 0x0000000723237899 */ /* 0x000fe400080006ff */
[----:B------:R-:W-:Y:S01]  /*3c40*/  USHF.L.U32 UR34, UR34, 0x8, URZ ;  /* 0x0000000822227899 */ /* 0x000fe200080006ff */
[----:B------:R-:W-:Y:S11]  /*3c50*/  BRA.U !UP3, `(.L_x_68) ;  /* 0x000000010b347547 */ /* 0x000ff6000b800000 */
[----:B------:R-:W-:Y:S01]  /*3c60*/  UPLOP3.LUT UP0, UPT, UPT, UPT, UP2, 0x80, 0x8 ;  /* 0x000000000008789c */ /* 0x000fe20003f0f020 */
[----:B--2---:R-:W-:Y:S02]  /*3c70*/  HFMA2 R0, -RZ, RZ, 0, 5.9604644775390625e-08 ;  /* 0x00000001ff007431 */ /* 0x004fe400000001ff */
[----:B------:R-:W-:Y:S03]  /*3c80*/  IMAD.MOV.U32 R151, RZ, RZ, 0x1 ;  /* 0x00000001ff977424 */ /* 0x000fe600078e00ff */
[----:B------:R-:W-:Y:S05]  /*3c90*/  PLOP3.LUT P0, PT, PT, PT, UP0, 0x80, 0x8 ;  /* 0x000000000008781c */ /* 0x000fea0003f0f008 */
[----:B------:R-:W2:Y:S01]  /*3ca0*/  @UP0 LDCU.64 UR10, c[0x0][0x888] ;  /* 0x00011100ff0a07ac */ /* 0x000ea20008000a00 */
[----:B------:R-:W-:Y:S07]  /*3cb0*/  @UP0 UIMAD UR8, UR36, UR4, URZ ;  /* 0x00000004240802a4 */ /* 0x000fee000f8e02ff */
[----:B------:R-:W-:Y:S01]  /*3cc0*/  @!P0 PRMT R151, R0, 0x7610, R151 ;  /* 0x0000761000978816 */ /* 0x000fe20000000097 */
[----:B--2---:R-:W-:Y:S03]  /*3cd0*/  @UP0 UIMAD.WIDE UR10, UR8, 0x4, UR10 ;  /* 0x00000004080a08a5 */ /* 0x004fe6000f8e020a */
[----:B------:R-:W2:Y:S03]  /*3ce0*/  @!UP0 LDCU UR8, c[0x0][0x880] ;  /* 0x00011000ff0887ac */ /* 0x000ea60008000800 */
[----:B------:R-:W-:Y:S01]  /*3cf0*/  IMAD.U32 R10, RZ, RZ, UR10 ;  /* 0x0000000aff0a7e24 */ /* 0x000fe2000f8e00ff */
[----:B------:R-:W-:Y:S05]  /*3d00*/  MOV R11, UR11 ;  /* 0x0000000b000b7c02 */ /* 0x000fea0008000f00 */
[----:B-----5:R3:W5:Y:S02]  /*3d10*/  @P0 LDG.E R82, desc[UR46][R10.64] ;  /* 0x0000002e0a520981 */ /* 0x020764000c1e1900 */
[----:B--23--:R-:W-:Y:S07]  /*3d20*/  @!P0 IMAD.U32 R82, RZ, RZ, UR8 ;  /* 0x00000008ff528e24 */ /* 0x00cfee000f8e00ff */
.L_x_68:
[----:B-----5:R-:W-:Y:S01]  /*3d30*/  @!P2 ISETP.EQ.AND P0, PT, R82, RZ, PT ;  /* 0x000000ff5200a20c */ /* 0x020fe20003f02270 */
[----:B------:R-:W-:Y:S01]  /*3d40*/  @!UPT UIADD3 URZ, UPT, UPT, URZ, URZ, URZ ;  /* 0x000000fffffff290 */ /* 0x000fe2000fffe0ff */
[----:B------:R-:W-:Y:S11]  /*3d50*/  @!P2 BRA `(.L_x_69) ;  /* 0x000000000014a947 */ /* 0x000ff60003800000 */
[----:B------:R-:W-:Y:S02]  /*3d60*/  LOP3.LUT P2, RZ, R151, 0xff, RZ, 0xc0, !PT ;  /* 0x000000ff97ff7812 */ /* 0x000fe4000784c0ff */
[----:B------:R-:W-:Y:S04]  /*3d70*/  PLOP3.LUT P0, PT, PT, PT, UP0, 0x80, 0x8 ;  /* 0x000000000008781c */ /* 0x000fe80003f0f008 */
[----:B------:R-:W-:Y:S07]  /*3d80*/  PLOP3.LUT P0, PT, P0, PT, PT, 0x8, 0x80 ;  /* 0x000000000080781c */ /* 0x000fee000070e170 */
[----:B------:R-:W-:Y:S11]  /*3d90*/  @P2 ISETP.EQ.AND P0, PT, R82, RZ, PT ;  /* 0x000000ff5200220c */ /* 0x000ff60003f02270 */
[----:B------:R-:W-:Y:S02]  /*3da0*/  @!UPT UIADD3 URZ, UPT, UPT, URZ, URZ, URZ ;  /* 0x000000fffffff290 */ /* 0x000fe4000fffe0ff */
.L_x_69:
[----:B------:R-:W3:Y:S01]  /*3db0*/  SYNCS.PHASECHK.TRANS64.TRYWAIT P2, [UR7+0x40], R12 ;  /* 0x0000400cff0075a7 */ /* 0x000ee20008041107 */
[----:B------:R-:W-:Y:S04]  /*3dc0*/  ELECT P4, URZ, PT ;  /* 0x0000000000ff782f */ /* 0x000fe80003880000 */
[----:B------:R-:W-:Y:S11]  /*3dd0*/  PLOP3.LUT P4, PT, P0, P4, PT, 0xf2, 0x2f ;  /* 0x00000000002f781c */ /* 0x000ff60000789e72 */
[----:B------:R-:W-:Y:S02]  /*3de0*/  @!UPT UIADD3 URZ, UPT, UPT, URZ, URZ, URZ ;  /* 0x000000fffffff290 */ /* 0x000fe4000fffe0ff */
[----:B-1----:R-:W-:Y:S05]  /*3df0*/  @!P4 IADD3 R9, P0, PT, R32, 0x580, RZ ;  /* 0x000005802009c810 */ /* 0x002fea0007f1e0ff */
[----:B--2---:R-:W-:Y:S01]  /*3e00*/  @!P4 IMAD.X R0, RZ, RZ, R33, P0 ;  /* 0x000000ffff00c224 */ /* 0x004fe200000e0621 */
[----:B---3--:R-:W-:Y:S07]  /*3e10*/  @!P2 BRA `(.L_x_70) ;  /* 0x00000074007ca947 */ /* 0x008fee0003800000 */
.L_x_143:
[----:B------:R-:W-:Y:S01]  /*3e20*/  @!P4 R2UR UR8, R0 ;  /* 0x000000000008c2ca */ /* 0x000fe200000e0000 */
[----:B------:R-:W-:Y:S01]  /*3e30*/  VOTEU.ALL UP1, P4 ;  /* 0x0000000000ff7886 */ /* 0x000fe20002020000 */
[----:B------:R-:W-:Y:S01]  /*3e40*/  @!P4 R2UR UR9, R9 ;  /* 0x000000000909c2ca */ /* 0x000fe200000e0000 */
[----:B------:R-:W-:Y:S01]  /*3e50*/  @!P4 IMAD.MOV.U32 R0, RZ, RZ, 0x2000 ;  /* 0x00002000ff00c424 */ /* 0x000fe200078e00ff */
[----:B------:R-:W-:Y:S01]  /*3e60*/  UMOV UR10, 0x0 ;  /* 0x00000000000a7882 */ /* 0x000fe20000000000 */
[----:B------:R-:W-:Y:S01]  /*3e70*/  UMOV UR11, 0x10000000 ;  /* 0x10000000000b7882 */ /* 0x000fe20000000000 */
[----:B------:R-:W-:Y:S01]  /*3e80*/  @!UP1 UIADD3 UR32, UPT, UPT, UR7, 0x200, URZ ;  /* 0x0000020007209890 */ /* 0x000fe2000fffe0ff */
[----:B------:R-:W-:Y:S01]  /*3e90*/  @!P4 IADD3 R9, P0, PT, R32, 0x580, RZ ;  /* 0x000005802009c810 */ /* 0x000fe20007f1e0ff */
[----:B------:R-:W-:Y:S05]  /*3ea0*/  VOTEU.ALL UP1, P4 ;  /* 0x0000000000ff7886 */ /* 0x000fea0002020000 */
[----:B------:R-:W-:Y:S01]  /*3eb0*/  IMAD.U32 R11, RZ, RZ, UR8 ;  /* 0x00000008ff0b7e24 */ /* 0x000fe2000f8e00ff */
[----:B------:R-:W-:Y:S01]  /*3ec0*/  UPRMT UR8, UR37, 0x654, UR33 ;  /* 0x0000065425087896 */ /* 0x000fe20008000021 */
[----:B------:R-:W-:Y:S03]  /*3ed0*/  IMAD.U32 R10, RZ, RZ, UR9 ;  /* 0x00000009ff0a7e24 */ /* 0x000fe6000f8e00ff */
[----:B------:R-:W-:Y:S02]  /*3ee0*/  @!P4 R2UR UR15, R11 ;  /* 0x000000000b0fc2ca */ /* 0x000fe400000e0000 */
[----:B------:R-:W-:Y:S11]  /*3ef0*/  @!P4 R2UR UR14, R10 ;  /* 0x000000000a0ec2ca */ /* 0x000ff600000e0000 */
[----:B------:R-:W-:Y:S02]  /*3f00*/  @!UPT UIADD3 URZ, UPT, UPT, URZ, URZ, URZ ;  /* 0x000000fffffff290 */ /* 0x000fe4000fffe0ff */
[----:B------:R2:W-:Y:S01]  /*3f10*/  @!UP1 UTMALDG.3D [UR32], [UR14], desc[UR10] ;  /* 0x00000a200e0095b4 */ /* 0x0005e20008011000 */
[----:B------:R3:W-:Y:S01]  /*3f20*/  @!P4 SYNCS.ARRIVE.TRANS64.RED.A0TR RZ, [UR7+0x20], R0 ;  /* 0x00002000ffffc9a7 */ /* 0x0007e20008300407 */
[----:B------:R-:W-:Y:S01]  /*3f30*/  SYNCS.ARRIVE.TRANS64.RED.A1T0 RZ, [UR8], RZ ;  /* 0x000000ffffff79a7 */ /* 0x000fe20008100408 */
[----:B---3--:R-:W-:Y:S01]  /*3f40*/  @!P4 IMAD.X R0, RZ, RZ, R33, P0 ;  /* 0x000000ffff00c224 */ /* 0x008fe200000e0621 */
[----:B------:R-:W3:Y:S02]  /*3f50*/  SYNCS.PHASECHK.TRANS64.TRYWAIT P2, [UR7+0x48], R12 ;  /* 0x0000480cff0075a7 */ /* 0x000ee40008041107 */
[----:B--23--:R-:W-:Y:S05]  /*3f60*/  @!P2 BRA `(.L_x_71) ;  /* 0x000000740040a947 */ /* 0x00cfea0003800000 */
.L_x_145:
        /* <DEDUP_REMOVED lines=8> */
[----:B------:R-:W-:Y:S01]  /*3ff0*/  @!UP1 UIADD3 UR24, UPT, UPT, UR7, 0x2200, URZ ;  /* 0x0000220007189890 */ /* 0x000fe2000fffe0ff */
[----:B------:R-:W-:Y:S01]  /*4000*/  VOTEU.ALL UP1, P4 ;  /* 0x0000000000ff7886 */ /* 0x000fe20002020000 */
[----:B------:R-:W-:Y:S01]  /*4010*/  UMOV UR27, UR35 ;  /* 0x00000023001b7c82 */ /* 0x000fe20008000000 */
[----:B------:R-:W-:Y:S02]  /*4020*/  UMOV UR28, UR36 ;  /* 0x00000024001c7c82 */ /* 0x000fe40008000000 */
[----:B------:R-:W-:Y:S01]  /*4030*/  IMAD.U32 R11, RZ, RZ, UR8 ;  /* 0x00000008ff0b7e24 */ /* 0x000fe2000f8e00ff */
[----:B------:R-:W-:Y:S01]  /*4040*/  UPRMT UR8, UR37, 0x654, UR25 ;  /* 0x0000065425087896 */ /* 0x000fe20008000019 */
[----:B------:R-:W-:Y:S02]  /*4050*/  IMAD.U32 R10, RZ, RZ, UR9 ;  /* 0x00000009ff0a7e24 */ /* 0x000fe4000f8e00ff */
[----:B------:R-:W-:Y:S01]  /*4060*/  @!P4 IMAD.X R20, RZ, RZ, R33, P0 ;  /* 0x000000ffff14c224 */ /* 0x000fe200000e0621 */
[----:B------:R-:W-:Y:S02]  /*4070*/  @!P4 R2UR UR15, R11 ;  /* 0x000000000b0fc2ca */ /* 0x000fe400000e0000 */
[----:B------:R-:W-:Y:S11]  /*4080*/  @!P4 R2UR UR14, R10 ;  /* 0x000000000a0ec2ca */ /* 0x000ff600000e0000 */
[----:B------:R-:W-:Y:S02]  /*4090*/  @!UPT UIADD3 URZ, UPT, UPT, URZ, URZ, URZ ;  /* 0x000000fffffff290 */ /* 0x000fe4000fffe0ff */
[----:B------:R2:W-:Y:S01]  /*40a0*/  @!UP1 UTMALDG.3D [UR24], [UR14], desc[UR10] ;  /* 0x00000a180e0095b4 */ /* 0x0005e20008011000 */
[----:B------:R2:W-:Y:S01]  /*40b0*/  @!P4 SYNCS.ARRIVE.TRANS64.RED.A0TR RZ, [UR7+0x28], R0 ;  /* 0x00002800ffffc9a7 */ /* 0x0005e20008300407 */
[----:B------:R-:W-:Y:S01]  /*40c0*/  SYNCS.ARRIVE.TRANS64.RED.A1T0 RZ, [UR8], RZ ;  /* 0x000000ffffff79a7 */ /* 0x000fe20008100408 */
[----:B------:R-:W3:Y:S02]  /*40d0*/  SYNCS.PHASECHK.TRANS64.TRYWAIT P2, [UR7+0x50], R12 ;  /* 0x0000500cff0075a7 */ /* 0x000ee40008041107 */
[----:B--23--:R-:W-:Y:S05]  /*40e0*/  @!P2 BRA `(.L_x_72) ;  /* 0x0000007000f8a947 */ /* 0x00cfea0003800000 */
.L_x_147:
[----:B------:R-:W2:Y:S01]  /*40f0*/  LDC.64 R14, c[0x0][0xb10] ;  /* 0x0002c400ff0e7b82 */ /* 0x000ea20000000a00 */
[----:B------:R-:W-:Y:S01]  /*4100*/  @!P4 R2UR UR8, R20 ;  /* 0x000000001408c2ca */ /* 0x000fe200000e0000 */
[----:B------:R-:W-:Y:S01]  /*4110*/  VOTEU.ALL UP1, P4 ;  /* 0x0000000000ff7886 */ /* 0x000fe20002020000 */
[----:B------:R-:W-:Y:S01]  /*4120*/  @!P4 R2UR UR9, R21 ;  /* 0x000000001509c2ca */ /* 0x000fe200000e0000 */
[----:B------:R-:W-:Y:S01]  /*4130*/  UMOV UR10, 0x0 ;  /* 0x00000000000a7882 */ /* 0x000fe20000000000 */
[----:B------:R-:W-:Y:S03]  /*4140*/  UMOV UR11, 0x10000000 ;  /* 0x10000000000b7882 */ /* 0x000fe60000000000 */
[----:B------:R-:W3:Y:S01]  /*4150*/  LDC.64 R10, c[0x0][0xb18] ;  /* 0x0002c600ff0a7b82 */ /* 0x000ee20000000a00 */
[----:B------:R-:W-:Y:S01]  /*4160*/  @!UP1 UIADD3 UR18, UPT, UPT, UR34, 0x80, URZ ;  /* 0x0000008022129890 */ /* 0x000fe2000fffe0ff */
[----:B------:R-:W-:Y:S01]  /*4170*/  @P3 SHF.R.U32.HI R28, RZ, 0x10, R25 ;  /* 0x00000010ff1c3819 */ /* 0x000fe20000011619 */
[----:B------:R-:W-:Y:S01]  /*4180*/  @!UP1 UIADD3 UR16, UPT, UPT, UR7, 0x4200, URZ ;  /* 0x0000420007109890 */ /* 0x000fe2000fffe0ff */
[----:B------:R-:W-:Y:S01]  /*4190*/  VIADD R30, R30, 0x1 ;  /* 0x000000011e1e7836 */ /* 0x000fe20000000000 */
[----:B------:R-:W-:Y:S03]  /*41a0*/  VOTEU.ALL UP1, P4 ;  /* 0x0000000000ff7886 */ /* 0x000fe60002020000 */
[----:B------:R-:W5:Y:S01]  /*41b0*/  @!P1 LDC R0, c[0x0][0xb20] ;  /* 0x0002c800ff009b82 */ /* 0x000f620000000800 */
[----:B------:R-:W-:Y:S01]  /*41c0*/  UMOV UR19, UR35 ;  /* 0x0000002300137c82 */ /* 0x000fe20008000000 */
[----:B------:R-:W-:Y:S01]  /*41d0*/  IMAD.U32 R21, RZ, RZ, UR8 ;  /* 0x00000008ff157e24 */ /* 0x000fe2000f8e00ff */
[----:B------:R-:W-:Y:S05]  /*41e0*/  UMOV UR20, UR36 ;  /* 0x0000002400147c82 */ /* 0x000fea0008000000 */
[----:B-1----:R-:W1:Y:S01]  /*41f0*/  @!P1 LDC R3, c[0x0][0xb0c] ;  /* 0x0002c300ff039b82 */ /* 0x002e620000000800 */
[----:B------:R-:W-:Y:S01]  /*4200*/  IMAD.U32 R20, RZ, RZ, UR9 ;  /* 0x00000009ff147e24 */ /* 0x000fe2000f8e00ff */
[----:B------:R-:W-:Y:S01]  /*4210*/  UPRMT UR8, UR37, 0x654, UR17 ;  /* 0x0000065425087896 */ /* 0x000fe20008000011 */
[----:B------:R-:W-:Y:S03]  /*4220*/  @!P4 R2UR UR15, R21 ;  /* 0x00000000150fc2ca */ /* 0x000fe600000e0000 */
[----:B------:R-:W-:Y:S01]  /*4230*/  @!P4 R2UR UR14, R20 ;  /* 0x00000000140ec2ca */ /* 0x000fe200000e0000 */
[----:B------:R-:W-:Y:S11]  /*4240*/  @!P4 IMAD.MOV.U32 R20, RZ, RZ, 0x2000 ;  /* 0x00002000ff14c424 */ /* 0x000ff600078e00ff */
[----:B------:R-:W-:Y:S01]  /*4250*/  @!UPT UIADD3 URZ, UPT, UPT, URZ, URZ, URZ ;  /* 0x000000fffffff290 */ /* 0x000fe2000fffe0ff */
[----:B------:R1:W-:Y:S01]  /*4260*/  @!UP1 UTMALDG.3D [UR16], [UR14], desc[UR10] ;  /* 0x00000a100e0095b4 */ /* 0x0003e20008011000 */
[----:B------:R1:W-:Y:S02]  /*4270*/  @!P4 SYNCS.ARRIVE.TRANS64.RED.A0TR RZ, [UR7+0x30], R20 ;  /* 0x00003014ffffc9a7 */ /* 0x0003e40008300407 */
[----:B-1----:R-:W-:Y:S01]  /*4280*/  @!P1 ISETP.NE.AND P2, PT, R3, 0x1, PT ;  /* 0x000000010300980c */ /* 0x002fe20003f45270 */
[C---:B--2---:R-:W-:Y:S01]  /*4290*/  @!P1 IMAD.HI.U32 R14, R13.reuse, R14, RZ ;  /* 0x0000000e0d0e9227 */ /* 0x044fe200078e00ff */
[----:B---3--:R-:W-:Y:S03]  /*42a0*/  @!P1 ISETP.NE.AND P0, PT, R10, 0x1, PT ;  /* 0x000000010a00980c */ /* 0x008fe60003f05270 */
[C---:B------:R-:W-:Y:S01]  /*42b0*/  @!P1 IMAD.HI.U32 R11, R8.reuse, R11, RZ ;  /* 0x0000000b080b9227 */ /* 0x040fe200078e00ff */
[----:B------:R-:W-:Y:S04]  /*42c0*/  @!P1 SHF.R.U32.HI R14, RZ, R15, R14 ;  /* 0x0000000fff0e9219 */ /* 0x000fe8000001160e */
[----:B-----5:R-:W-:Y:S01]  /*42d0*/  @!P1 SHF.R.U32.HI R9, RZ, R0, R11 ;  /* 0x00000000ff099219 */ /* 0x020fe2000001160b */
[----:B------:R-:W-:Y:S01]  /*42e0*/  SYNCS.ARRIVE.TRANS64.RED.A1T0 RZ, [UR8], RZ ;  /* 0x000000ffffff79a7 */ /* 0x000fe20008100408 */
[----:B------:R-:W-:Y:S02]  /*42f0*/  @!P1 SEL R14, R13, R14, !P2 ;  /* 0x0000000e0d0e9207 */ /* 0x000fe40005000000 */
[----:B------:R-:W-:Y:S01]  /*4300*/  @!P1 SEL R9, R8, R9, !P0 ;  /* 0x0000000908099207 */ /* 0x000fe20004000000 */
[----:B------:R-:W1:Y:S04]  /*4310*/  SYNCS.PHASECHK.TRANS64.TRYWAIT P5, [UR7+0x58], R12 ;  /* 0x0000580cff0075a7 */ /* 0x000e6800080a1107 */
[----:B------:R-:W-:Y:S02]  /*4320*/  @!P1 IMAD.IADD R0, R9, 0x1, -R14 ;  /* 0x0000000109009824 */ /* 0x000fe400078e0a0e */
[----:B------:R-:W-:Y:S02]  /*4330*/  @!P1 IMAD.IADD R9, R14, 0x1, -R9 ;  /* 0x000000010e099824 */ /* 0x000fe400078e0a09 */
[----:B------:R-:W-:Y:S02]  /*4340*/  @!P1 IMAD R13, R0, R3, R13 ;  /* 0x00000003000d9224 */ /* 0x000fe400078e020d */
[----:B------:R-:W-:Y:S01]  /*4350*/  @!P1 IMAD R8, R9, R10, R8 ;  /* 0x0000000a09089224 */ /* 0x000fe200078e0208 */
[----:B-1----:R-:W-:Y:S06]  /*4360*/  @!P5 BRA `(.L_x_73) ;  /* 0x000000700070d947 */ /* 0x002fec0003800000 */
.L_x_149:
[----:B-1----:R-:W-:Y:S01]  /*4370*/  @!P4 IADD3 R3, P0, PT, R32, 0x580, RZ ;  /* 0x000005802003c810 */ /* 0x002fe20007f1e0ff */
[----:B------:R-:W-:Y:S01]  /*4380*/  VOTEU.ALL UP1, P4 ;  /* 0x0000000000ff7886 */ /* 0x000fe20002020000 */
[----:B------:R-:W-:Y:S01]  /*4390*/  UMOV UR18, 0x0 ;  /* 0x0000000000127882 */ /* 0x000fe20000000000 */
[----:B------:R-:W-:Y:S01]  /*43a0*/  UMOV UR19, 0x10000000 ;  /* 0x1000000000137882 */ /* 0x000fe20000000000 */
[----:B------:R-:W-:Y:S01]  /*43b0*/  @!P4 R2UR UR9, R3 ;  /* 0x000000000309c2ca */ /* 0x000fe200000e0000 */
[----:B------:R-:W-:Y:S01]  /*43c0*/  @!P4 IMAD.X R0, RZ, RZ, R33, P0 ;  /* 0x000000ffff00c224 */ /* 0x000fe200000e0621 */
[----:B------:R-:W-:Y:S01]  /*43d0*/  @!UP1 UIADD3 UR10, UPT, UPT, UR34, 0xc0, URZ ;  /* 0x000000c0220a9890 */ /* 0x000fe2000fffe0ff */
[----:B------:R-:W-:Y:S01]  /*43e0*/  ISETP.NE.AND P0, PT, R30, 0x2, PT ;  /* 0x000000021e00780c */ /* 0x000fe20003f05270 */
[----:B------:R-:W-:Y:S01]  /*43f0*/  UMOV UR11, UR35 ;  /* 0x00000023000b7c82 */ /* 0x000fe20008000000 */
[----:B------:R-:W-:Y:S01]  /*4400*/  UMOV UR12, UR36 ;  /* 0x00000024000c7c82 */ /* 0x000fe20008000000 */
[----:B------:R-:W-:Y:S01]  /*4410*/  @!P4 R2UR UR8, R0 ;  /* 0x000000000008c2ca */ /* 0x000fe200000e0000 */
[----:B------:R-:W-:Y:S01]  /*4420*/  IMAD.IADD R20, R8, 0x1, R150 ;  /* 0x0000000108147824 */ /* 0x000fe200078e0296 */
[----:B------:R-:W-:Y:S01]  /*4430*/  @P3 R2UR UR36, R28 ;  /* 0x000000001c2432ca */ /* 0x000fe200000e0000 */
[----:B------:R-:W-:Y:S01]  /*4440*/  IMAD.IADD R21, R13, 0x1, R152 ;  /* 0x000000010d157824 */ /* 0x000fe200078e0298 */
[----:B------:R-:W-:Y:S02]  /*4450*/  SEL R0, RZ, 0x1, P0 ;  /* 0x00000001ff007807 */ /* 0x000fe40000000000 */
[----:B------:R-:W-:Y:S01]  /*4460*/  LOP3.LUT R31, R31, 0x1, RZ, 0x3c, !PT ;  /* 0x000000011f1f7812 */ /* 0x000fe200078e3cff */
[----:B------:R-:W-:Y:S01]  /*4470*/  IMAD.U32 R10, RZ, RZ, UR9 ;  /* 0x00000009ff0a7e24 */ /* 0x000fe2000f8e00ff */
[----:B------:R-:W-:Y:S01]  /*4480*/  @!UP1 UIADD3 UR9, UPT, UPT, UR7, 0x38, URZ ;  /* 0x0000003807099890 */ /* 0x000fe2000fffe0ff */
[----:B------:R-:W-:Y:S02]  /*4490*/  LOP3.LUT R29, R29, R0, RZ, 0x3c, !PT ;  /* 0x000000001d1d7212 */ /* 0x000fe400078e3cff */
[----:B------:R-:W-:Y:S02]  /*44a0*/  SEL R30, R30, RZ, P0 ;  /* 0x000000ff1e1e7207 */ /* 0x000fe40000000000 */
[----:B------:R-:W-:Y:S01]  /*44b0*/  IMAD.U32 R11, RZ, RZ, UR8 ;  /* 0x00000008ff0b7e24 */ /* 0x000fe2000f8e00ff */
[----:B------:R-:W-:Y:S01]  /*44c0*/  @!P4 R2UR UR14, R10 ;  /* 0x000000000a0ec2ca */ /* 0x000fe200000e0000 */
[----:B------:R-:W-:Y:S01]  /*44d0*/  @!UP1 UIADD3 UR8, UPT, UPT, UR7, 0x6200, URZ ;  /* 0x0000620007089890 */ /* 0x000fe2000fffe0ff */
[----:B------:R-:W-:Y:S02]  /*44e0*/  VOTEU.ALL UP1, P4 ;  /* 0x0000000000ff7886 */ /* 0x000fe40002020000 */
[----:B------:R-:W-:Y:S11]  /*44f0*/  @!P4 R2UR UR15, R11 ;  /* 0x000000000b0fc2ca */ /* 0x000ff600000e0000 */
[----:B------:R-:W-:Y:S02]  /*4500*/  @!UPT UIADD3 URZ, UPT, UPT, URZ, URZ, URZ ;  /* 0x000000fffffff290 */ /* 0x000fe4000fffe0ff */
[----:B------:R2:W-:Y:S01]  /*4510*/  @!UP1 UTMALDG.3D [UR8], [UR14], desc[UR18] ;  /* 0x000012080e0095b4 */ /* 0x0005e20008011000 */
[----:B------:R2:W-:Y:S01]  /*4520*/  @!P4 SYNCS.ARRIVE.TRANS64.RED.A0TR RZ, [UR7+0x38], R23 ;  /* 0x00003817ffffc9a7 */ /* 0x0005e20008300407 */
[----:B------:R-:W-:Y:S01]  /*4530*/  UPLOP3.LUT UP1, UPT, UPT, UPT, UPT, 0x80, 0x8 ;  /* 0x000000000008789c */ /* 0x000fe20003f2f070 */
[----:B------:R-:W-:Y:S01]  /*4540*/  SYNCS.ARRIVE.TRANS64.RED.A1T0 RZ, [UR13], RZ ;  /* 0x000000ffffff79a7 */ /* 0x000fe2000810040d */
[----:B------:R-:W-:Y:S09]  /*4550*/  @P3 BRA `(.L_x_74) ;  /* 0xfffffff000943947 */ /* 0x000ff2000383ffff */
[----:B------:R-:W-:-:S04]  /*4560*/  SHF.L.U32 R3, R31, 0x1f, RZ ;  /* 0x0000001f1f037819 */ /* 0x000fc800000006ff */
[----:B------:R-:W1:Y:S02]  /*4570*/  SYNCS.PHASECHK.TRANS64.TRYWAIT P0, [UR7+0x40], R3 ;  /* 0x00004003ff0075a7 */ /* 0x000e640008001107 */
[----:B-1----:R-:W-:Y:S05]  /*4580*/  @!P0 BRA `(.L_x_75) ;  /* 0x0000007000008947 */ /* 0x002fea0003800000 */
.L_x_151:
[----:B------:R-:W3:Y:S02]  /*4590*/  SYNCS.PHASECHK.TRANS64.TRYWAIT P0, [UR7+0x48], R3 ;  /* 0x00004803ff0075a7 */ /* 0x000ee40008001107 */
[----:B---3--:R-:W-:Y:S05]  /*45a0*/  @!P0 BRA `(.L_x_76) ;  /* 0x0000007000108947 */ /* 0x008fea0003800000 */
.L_x_153:
[----:B------:R-:W3:Y:S02]  /*45b0*/  SYNCS.PHASECHK.TRANS64.TRYWAIT P0, [UR7+0x50], R3 ;  /* 0x00005003ff0075a7 */ /* 0x000ee40008001107 */
[----:B---3--:R-:W-:Y:S05]  /*45c0*/  @!P0 BRA `(.L_x_77) ;  /* 0x0000007000208947 */ /* 0x008fea0003800000 */
.L_x_155:
[----:B-1----:R-:W-:-:S07]  /*45d0*/  MOV R0, UR7 ;  /* 0x0000000700007c02 */ /* 0x002fce0008000f00 */
.L_x_78:
[----:B-1----:R-:W-:-:S04]  /*45e0*/  SHF.L.U32 R3, R31, 0x1f, RZ ;  /* 0x0000001f1f037819 */ /* 0x002fc800000006ff */
[----:B------:R1:W3:Y:S03]  /*45f0*/  SYNCS.PHASECHK.TRANS64.TRYWAIT P0, [R0+URZ+0x58], R3 ;  /* 0x00005803000075a7 */ /* 0x0002e600080011ff */
[----:B---3--:R-:W-:Y:S05]  /*4600*/  @!P0 NANOSLEEP.SYNCS 0x989680 ;  /* 0x009896800000895d */ /* 0x008fea0003900000 */
[----:B------:R-:W3:Y:S02]  /*4610*/  @!P0 SYNCS.PHASECHK.TRANS64 P0, [R0+URZ+0x58], R3 ;  /* 0x00005803000085a7 */ /* 0x000ee400080010ff */
[----:B--23--:R-:W-:Y:S05]  /*4620*/  @P0 EXIT ;  /* 0x000000000000094d */ /* 0x00cfea0003800000 */
[----:B------:R-:W-:Y:S05]  /*4630*/  BRA `(.L_x_78) ;  /* 0xfffffffc00e87947 */ /* 0x000fea000383ffff */
.L_x_63:
[----:B------:R-:W-:-:S06]  /*4640*/  UISETP.GE.AND UP1, UPT, UR8, 0x4, UPT ;  /* 0x000000040800788c */ /* 0x000fcc000bf26270 */
[----:B------:R-:W-:-:S13]  /*4650*/  PLOP3.LUT P0, PT, PT, PT, UP1, 0x80, 0x8 ;  /* 0x000000000008781c */ /* 0x000fda0003f0f018 */
[----:B------:R-:W-:Y:S05]  /*4660*/  @!P0 EXIT ;  /* 0x000000000000894d */ /* 0x000fea0003800000 */
[----:B------:R-:W-:Y:S01]  /*4670*/  BAR.SYNC.DEFER_BLOCKING 0x6, 0xa0 ;  /* 0x0182800000007b1d */ /* 0x000fe20000010000 */
[C---:B------:R-:W-:Y:S01]  /*4680*/  IMAD.U32 R79, R167.reuse, 0x10000, RZ ;  /* 0x00010000a74f7824 */ /* 0x040fe200078e00ff */
[C---:B------:R-:W-:Y:S01]  /*4690*/  R2P PR, R167.reuse, 0x6 ;  /* 0x00000006a7007804 */ /* 0x040fe20000000000 */
[----:B------:R-:W-:Y:S01]  /*46a0*/  IMAD.SHL.U32 R2, R167, 0x40, RZ ;  /* 0x00000040a7027824 */ /* 0x000fe200078e00ff */
[----:B------:R-:W-:Y:S01]  /*46b0*/  CS2R R160, SRZ ;  /* 0x0000000000a07805 */ /* 0x000fe2000001ff00 */
[----:B------:R-:W-:Y:S01]  /*46c0*/  IMAD.MOV.U32 R164, RZ, RZ, 0x20 ;  /* 0x00000020ffa47424 */ /* 0x000fe200078e00ff */
[----:B------:R-:W-:Y:S02]  /*46d0*/  UMOV UR49, 0x400 ;  /* 0x0000040000317882 */ /* 0x000fe40000000000 */
[----:B------:R-:W1:Y:S01]  /*46e0*/  LDC R157, c[0x0][0x370] ;  /* 0x0000dc00ff9d7b82 */ /* 0x000e620000000800 */
[----:B------:R-:W-:Y:S01]  /*46f0*/  ULEA UR49, UR37, UR49, 0x18 ;  /* 0x0000003125317291 */ /* 0x000fe2000f8ec0ff */
[----:B------:R-:W-:Y:S01]  /*4700*/  LOP3.LUT R79, R79, 0x600000, RZ, 0xc0, !PT ;  /* 0x006000004f4f7812 */ /* 0x000fe200078ec0ff */
[----:B------:R-:W-:Y:S01]  /*4710*/  IMAD.SHL.U32 R153, R167, 0x8, RZ ;  /* 0x00000008a7997824 */ /* 0x000fe200078e00ff */
[----:B------:R-:W-:Y:S01]  /*4720*/  LOP3.LUT R4, R2, 0x180, RZ, 0xc0, !PT ;  /* 0x0000018002047812 */ /* 0x000fe200078ec0ff */
[----:B------:R-:W-:Y:S01]  /*4730*/  IMAD.MOV.U32 R165, RZ, RZ, 0x10 ;  /* 0x00000010ffa57424 */ /* 0x000fe200078e00ff */
[----:B------:R-:W-:Y:S01]  /*4740*/  SEL R164, R164, 0xffffffe0, !P2 ;  /* 0xffffffe0a4a47807 */ /* 0x000fe20005000000 */
[----:B------:R-:W-:Y:S01]  /*4750*/  UIADD3 UR4, UPT, UPT, UR49, 0x8200, URZ ;  /* 0x0000820031047890 */ /* 0x000fe2000fffe0ff */
[----:B------:R-:W2:Y:S01]  /*4760*/  LDC R74, c[0x0][0xb0c] ;  /* 0x0002c300ff4a7b82 */ /* 0x000ea20000000800 */
[----:B------:R-:W-:Y:S01]  /*4770*/  LOP3.LUT R153, R4, 0x30, R153, 0xf8, !PT ;  /* 0x0000003004997812 */ /* 0x000fe200078ef899 */
[----:B------:R-:W-:Y:S01]  /*4780*/  IMAD.MOV.U32 R76, RZ, RZ, RZ ;  /* 0x000000ffff4c7224 */ /* 0x000fe200078e00ff */
[----:B------:R-:W-:Y:S01]  /*4790*/  SEL R165, R165, 0xfffffff0, !P1 ;  /* 0xfffffff0a5a57807 */ /* 0x000fe20004800000 */
[----:B------:R-:W-:Y:S01]  /*47a0*/  IMAD.MOV.U32 R162, RZ, RZ, RZ ;  /* 0x000000ffffa27224 */ /* 0x000fe200078e00ff */
[----:B------:R-:W-:Y:S01]  /*47b0*/  LOP3.LUT R153, R153, 0x1e40, R2, 0xf8, !PT ;  /* 0x00001e4099997812 */ /* 0x000fe200078ef802 */
[----:B------:R-:W-:Y:S01]  /*47c0*/  IMAD.MOV.U32 R169, RZ, RZ, RZ ;  /* 0x000000ffffa97224 */ /* 0x000fe200078e00ff */
[----:B------:R-:W-:Y:S01]  /*47d0*/  LOP3.LUT R167, R167, 0x60, RZ, 0xc0, !PT ;  /* 0x00000060a7a77812 */ /* 0x000fe200078ec0ff */
[----:B------:R-:W4:Y:S01]  /*47e0*/  LDC R155, c[0x0][0xb20] ;  /* 0x0002c800ff9b7b82 */ /* 0x000f220000000800 */
[----:B------:R-:W3:Y:S01]  /*47f0*/  LDS R0, [UR49+0x100] ;  /* 0x00010031ff007984 */ /* 0x000ee20008000800 */
[----:B------:R-:W-:Y:S01]  /*4800*/  IMAD.MOV.U32 R159, RZ, RZ, RZ ;  /* 0x000000ffff9f7224 */ /* 0x000fe200078e00ff */
[----:B------:R-:W1:Y:S01]  /*4810*/  LDCU.64 UR52, c[0x0][0x348] ;  /* 0x00006900ff3477ac */ /* 0x000e620008000a00 */
[----:B------:R-:W-:Y:S01]  /*4820*/  IMAD.U32 R166, RZ, RZ, UR4 ;  /* 0x00000004ffa67e24 */ /* 0x000fe2000f8e00ff */
[----:B------:R-:W1:Y:S03]  /*4830*/  LDCU.64 UR38, c[0x0][0x888] ;  /* 0x00011100ff2677ac */ /* 0x000e660008000a00 */
[----:B------:R-:W1:Y:S01]  /*4840*/  LDC R73, c[0x0][0xb30] ;  /* 0x0002cc00ff497b82 */ /* 0x000e620000000800 */
[----:B------:R-:W1:Y:S01]  /*4850*/  LDCU.64 UR44, c[0x0][0x890] ;  /* 0x00011200ff2c77ac */ /* 0x000e620008000a00 */
[----:B------:R-:W-:-:S06]  /*4860*/  UIADD3 UR48, UPT, UPT, UR49, 0x200, URZ ;  /* 0x0000020031307890 */ /* 0x000fcc000fffe0ff */
[----:B------:R-:W1:Y:S08]  /*4870*/  LDC.64 R148, c[0x0][0xb10] ;  /* 0x0002c400ff947b82 */ /* 0x000e700000000a00 */
[----:B------:R-:W1:Y:S08]  /*4880*/  LDC.64 R70, c[0x0][0xb18] ;  /* 0x0002c600ff467b82 */ /* 0x000e700000000a00 */
[----:B------:R-:W1:Y:S08]  /*4890*/  LDC.64 R68, c[0x0][0xb28] ;  /* 0x0002ca00ff447b82 */ /* 0x000e700000000a00 */
[----:B------:R-:W1:Y:S01]  /*48a0*/  LDC.64 R146, c[0x0][0x8b0] ;  /* 0x00022c00ff927b82 */ /* 0x000e620000000a00 */
[----:B---3--:R-:W-:Y:S01]  /*48b0*/  IMAD.IADD R79, R0, 0x1, R79 ;  /* 0x00000001004f7824 */ /* 0x008fe200078e024f */
[----:B------:R-:W-:-:S04]  /*48c0*/  SHF.R.S32.HI R0, RZ, 0x4, R164 ;  /* 0x00000004ff007819 */ /* 0x000fc800000114a4 */
[----:B------:R-:W-:Y:S02]  /*48d0*/  LEA.HI.SX32 R163, R165, R0, 0x1c ;  /* 0x00000000a5a37211 */ /* 0x000fe400078fe2ff */
[----:B------:R-:W3:Y:S08]  /*48e0*/  LDC.64 R144, c[0x0][0x8a8] ;  /* 0x00022a00ff907b82 */ /* 0x000ef00000000a00 */
[----:B--2-4-:R-:W1:Y:S02]  /*48f0*/  LDC R156, c[0x0][0x374] ;  /* 0x0000dd00ff9c7b82 */ /* 0x014e640000000800 */
.L_x_120:
[----:B------:R-:W-:Y:S02]  /*4900*/  LEA R0, R169, UR49, 0x3 ;  /* 0x00000031a9007c11 */ /* 0x000fe4000f8e18ff */
[----:B------:R-:W-:Y:S02]  /*4910*/  SHF.L.U32 R3, R161, 0x1f, RZ ;  /* 0x0000001fa1037819 */ /* 0x000fe400000006ff */
[----:B-1----:R-:W-:Y:S02]  /*4920*/  LEA R16, R169, UR49, 0x4 ;  /* 0x00000031a9107c11 */ /* 0x002fe4000f8e20ff */
[----:B------:R-:W2:Y:S02]  /*4930*/  SYNCS.PHASECHK.TRANS64.TRYWAIT P0, [R0+URZ+0x70], R3 ;  /* 0x00007003000075a7 */ /* 0x000ea400080011ff */
[----:B--2---:R-:W-:Y:S05]  /*4940*/  @!P0 BRA `(.L_x_79) ;  /* 0x0000006c00588947 */ /* 0x004fea0003800000 */
.L_x_156:
[----:B------:R-:W4:Y:S01]  /*4950*/  LDC.64 R12, c[0x0][0xb10] ;  /* 0x0002c400ff0c7b82 */ /* 0x000f220000000a00 */
[----:B------:R-:W3:Y:S01]  /*4960*/  LDS.128 R16, [R16+0xe0] ;  /* 0x0000e00010107984 */ /* 0x000ee20000000c00 */
[----:B-1----:R-:W-:Y:S01]  /*4970*/  ISETP.NE.AND P1, PT, R73, 0x1, PT ;  /* 0x000000014900780c */ /* 0x002fe20003f25270 */
[----:B--2---:R-:W-:Y:S01]  /*4980*/  VIADD R0, R0, 0x80 ;  /* 0x0000008000007836 */ /* 0x004fe20000000000 */
[----:B------:R-:W-:Y:S04]  /*4990*/  ISETP.GE.AND P0, PT, R72, 0x1, PT ;  /* 0x000000014800780c */ /* 0x000fe80003f06270 */
[----:B------:R-:W1:Y:S01]  /*49a0*/  LDC.64 R10, c[0x0][0xb18] ;  /* 0x0002c600ff0a7b82 */ /* 0x000e620000000a00 */
[----:B------:R-:W-:Y:S01]  /*49b0*/  PRMT R0, RZ, 0x654, R0 ;  /* 0x00000654ff007816 */ /* 0x000fe20000000000 */
[----:B------:R-:W-:Y:S01]  /*49c0*/  @!PT LDS RZ, [RZ] ;  /* 0x00000000fffff984 */ /* 0x000fe20000000800 */
[----:B------:R-:W-:Y:S01]  /*49d0*/  @!PT LDS RZ, [RZ] ;  /* 0x00000000fffff984 */ /* 0x000fe20000000800 */
[----:B------:R-:W-:Y:S01]  /*49e0*/  @!PT LDS RZ, [RZ] ;  /* 0x00000000fffff984 */ /* 0x000fe20000000800 */
[----:B------:R-:W-:Y:S01]  /*49f0*/  @!PT LDS RZ, [RZ] ;  /* 0x00000000fffff984 */ /* 0x000fe20000000800 */
[----:B------:R2:W-:Y:S06]  /*4a00*/  MEMBAR.ALL.CTA ;  /* 0x0000000000007992 */ /* 0x0005ec0000008000 */
[----:B--2---:R-:W2:Y:S01]  /*4a10*/  FENCE.VIEW.ASYNC.S ;  /* 0x00000000000073c6 */ /* 0x004ea20000000000 */
[----:B------:R-:W1:Y:S08]  /*4a20*/  @!P1 LDC R14, c[0x0][0xb20] ;  /* 0x0002c800ff0e9b82 */ /* 0x000e700000000800 */
[----:B------:R-:W1:Y:S01]  /*4a30*/  @!P1 LDC R9, c[0x0][0xb0c] ;  /* 0x0002c300ff099b82 */ /* 0x000e620000000800 */
[----:B--2---:R2:W-:Y:S01]  /*4a40*/  SYNCS.ARRIVE.TRANS64.RED.A1T0 RZ, [R0+URZ], RZ ;  /* 0x000000ff00ff79a7 */ /* 0x0045e200081004ff */
[----:B---3--:R-:W-:Y:S04]  /*4a50*/  LOP3.LUT P4, RZ, R18, 0x1, RZ, 0xc0, !PT ;  /* 0x0000000112ff7812 */ /* 0x008fe8000788c0ff */
[----:B------:R-:W-:Y:S09]  /*4a60*/  P2R R168, PR, RZ, 0x10 ;  /* 0x00000010ffa87803 */ /* 0x000ff20000000000 */
[----:B------:R-:W-:Y:S02]  /*4a70*/  @P4 MOV R77, R16 ;  /* 0x00000010004d4202 */ /* 0x000fe40000000f00 */
[----:B------:R-:W-:Y:S01]  /*4a80*/  @P4 LOP3.LUT R75, R17, 0xffff, RZ, 0xc0, !PT ;  /* 0x0000ffff114b4812 */ /* 0x000fe200078ec0ff */
[----:B--2-4-:R-:W-:Y:S06]  /*4a90*/  @!P0 BRA `(.L_x_80) ;  /* 0x0000000000a48947 */ /* 0x014fec0003800000 */
[----:B------:R-:W-:Y:S01]  /*4aa0*/  IMAD.HI.U32 R24, R156, R71, RZ ;  /* 0x000000479c187227 */ /* 0x000fe200078e00ff */
[----:B------:R-:W-:Y:S02]  /*4ab0*/  ISETP.NE.AND P0, PT, R70, 0x1, PT ;  /* 0x000000014600780c */ /* 0x000fe40003f05270 */
[----:B------:R-:W-:Y:S01]  /*4ac0*/  ISETP.NE.AND P2, PT, R72, 0x1, PT ;  /* 0x000000014800780c */ /* 0x000fe20003f45270 */
[-C--:B------:R-:W-:Y:S01]  /*4ad0*/  IMAD.HI.U32 R22, R157, R148.reuse, RZ ;  /* 0x000000949d167227 */ /* 0x080fe200078e00ff */
[----:B------:R-:W-:Y:S02]  /*4ae0*/  SHF.R.U32.HI R23, RZ, R155, R24 ;  /* 0x0000009bff177219 */ /* 0x000fe40000011618 */
[----:B------:R-:W-:Y:S01]  /*4af0*/  ISETP.NE.AND P3, PT, R74, 0x1, PT ;  /* 0x000000014a00780c */ /* 0x000fe20003f65270 */
[----:B------:R-:W-:Y:S01]  /*4b00*/  IMAD.HI.U32 R28, R75, R71, RZ ;  /* 0x000000474b1c7227 */ /* 0x000fe200078e00ff */
[----:B------:R-:W-:Y:S02]  /*4b10*/  SHF.R.U32.HI R22, RZ, R149, R22 ;  /* 0x00000095ff167219 */ /* 0x000fe40000011616 */
[----:B------:R-:W-:Y:S01]  /*4b20*/  SEL R3, R156, R23, !P0 ;  /* 0x000000179c037207 */ /* 0x000fe20004000000 */
[----:B------:R-:W-:Y:S01]  /*4b30*/  IMAD.HI.U32 R26, R77, R148, RZ ;  /* 0x000000944d1a7227 */ /* 0x000fe200078e00ff */
[----:B------:R-:W-:Y:S03]  /*4b40*/  SEL R7, R157, R22, !P3 ;  /* 0x000000169d077207 */ /* 0x000fe60005800000 */
[-C--:B------:R-:W-:Y:S01]  /*4b50*/  IMAD.HI.U32 R22, R3, R68.reuse, RZ ;  /* 0x0000004403167227 */ /* 0x080fe200078e00ff */
[----:B------:R-:W-:Y:S03]  /*4b60*/  SHF.R.U32.HI R26, RZ, R149, R26 ;  /* 0x00000095ff1a7219 */ /* 0x000fe6000001161a */
[----:B------:R-:W-:Y:S01]  /*4b70*/  IMAD.HI.U32 R24, R7, R68, RZ ;  /* 0x0000004407187227 */ /* 0x000fe200078e00ff */
[----:B------:R-:W-:Y:S02]  /*4b80*/  @P2 SHF.R.U32.HI R3, RZ, R69, R22 ;  /* 0x00000045ff032219 */ /* 0x000fe40000011616 */
[----:B------:R-:W-:Y:S02]  /*4b90*/  SHF.R.U32.HI R22, RZ, R155, R28 ;  /* 0x0000009bff167219 */ /* 0x000fe4000001161c */
[----:B------:R-:W-:Y:S01]  /*4ba0*/  @P2 SHF.R.U32.HI R7, RZ, R69, R24 ;  /* 0x00000045ff072219 */ /* 0x000fe20000011618 */
[C---:B------:R-:W-:Y:S01]  /*4bb0*/  IMAD R2, R72.reuse, R3, RZ ;  /* 0x0000000348027224 */ /* 0x040fe200078e02ff */
[----:B------:R-:W-:Y:S02]  /*4bc0*/  SEL R5, R75, R22, !P0 ;  /* 0x000000164b057207 */ /* 0x000fe40004000000 */
[----:B------:R-:W-:Y:S01]  /*4bd0*/  SEL R3, R77, R26, !P3 ;  /* 0x0000001a4d037207 */ /* 0x000fe20005800000 */
[----:B------:R-:W-:Y:S01]  /*4be0*/  IMAD R4, R72, R7, RZ ;  /* 0x0000000748047224 */ /* 0x000fe200078e02ff */
[C---:B------:R-:W-:Y:S01]  /*4bf0*/  ISETP.GE.AND P0, PT, R5.reuse, R2, PT ;  /* 0x000000020500720c */ /* 0x040fe20003f06270 */
[----:B------:R-:W-:Y:S03]  /*4c00*/  IMAD.HI.U32 R6, R5, R68, RZ ;  /* 0x0000004405067227 */ /* 0x000fe600078e00ff */
[----:B------:R-:W-:Y:S01]  /*4c10*/  ISETP.GE.OR P0, PT, R3, R4, P0 ;  /* 0x000000040300720c */ /* 0x000fe20000706670 */
[----:B------:R-:W-:Y:S01]  /*4c20*/  IMAD.MOV R4, RZ, RZ, -R3 ;  /* 0x000000ffff047224 */ /* 0x000fe200078e0a03 */
[-C--:B------:R-:W-:Y:S03]  /*4c30*/  SHF.R.U32.HI R6, RZ, R69.reuse, R6 ;  /* 0x00000045ff067219 */ /* 0x080fe60000011606 */
[----:B------:R-:W-:Y:S01]  /*4c40*/  IMAD R77, R74, R4, R77 ;  /* 0x000000044a4d7224 */ /* 0x000fe200078e024d */
[----:B------:R-:W-:Y:S05]  /*4c50*/  SEL R15, R5, R6, !P2 ;  /* 0x00000006050f7207 */ /* 0x000fea0005000000 */
[----:B------:R-:W-:Y:S02]  /*4c60*/  IMAD.MOV R6, RZ, RZ, -R15 ;  /* 0x000000ffff067224 */ /* 0x000fe400078e0a0f */
[C---:B------:R-:W-:Y:S04]  /*4c70*/  @!P0 IMAD.HI.U32 R2, R3.reuse, R68, RZ ;  /* 0x0000004403028227 */ /* 0x040fe800078e00ff */
[----:B------:R-:W-:Y:S01]  /*4c80*/  IMAD R6, R72, R6, R5 ;  /* 0x0000000648067224 */ /* 0x000fe200078e0205 */
[----:B------:R-:W-:Y:S04]  /*4c90*/  @!P0 SHF.R.U32.HI R2, RZ, R69, R2 ;  /* 0x00000045ff028219 */ /* 0x000fe80000011602 */
[----:B------:R-:W-:Y:S02]  /*4ca0*/  @!P0 SEL R0, R3, R2, !P2 ;  /* 0x0000000203008207 */ /* 0x000fe40005000000 */
[----:B------:R-:W-:Y:S02]  /*4cb0*/  IADD3 R2, PT, PT, -R5, RZ, RZ ;  /* 0x000000ff05027210 */ /* 0x000fe40007ffe1ff */
[----:B------:R-:W-:Y:S01]  /*4cc0*/  @!P0 IADD3 R8, PT, PT, R15, -R0, RZ ;  /* 0x800000000f088210 */ /* 0x000fe20007ffe0ff */
[----:B------:R-:W-:Y:S02]  /*4cd0*/  @!P0 IMAD R0, R7, R6, R0 ;  /* 0x0000000607008224 */ /* 0x000fe400078e0200 */
[----:B------:R-:W-:Y:S02]  /*4ce0*/  IMAD R75, R70, R2, R75 ;  /* 0x00000002464b7224 */ /* 0x000fe400078e024b */
[----:B------:R-:W-:Y:S02]  /*4cf0*/  @!P0 IMAD R5, R8, R72, R3 ;  /* 0x0000004808058224 */ /* 0x000fe400078e0203 */
[----:B------:R-:W-:Y:S04]  /*4d00*/  @!P0 IMAD.MOV.U32 R3, RZ, RZ, R0 ;  /* 0x000000ffff038224 */ /* 0x000fe800078e0000 */
[----:B------:R-:W-:Y:S02]  /*4d10*/  IMAD R77, R3, R74, R77 ;  /* 0x0000004a034d7224 */ /* 0x000fe400078e024d */
[----:B------:R-:W-:Y:S07]  /*4d20*/  IMAD R75, R5, R70, R75 ;  /* 0x00000046054b7224 */ /* 0x000fee00078e024b */
.L_x_80:
[----:B-1----:R-:W-:Y:S01]  /*4d30*/  @!P1 ISETP.NE.AND P0, PT, R10, 0x1, PT ;  /* 0x000000010a00980c */ /* 0x002fe20003f05270 */
[----:B------:R-:W-:Y:S01]  /*4d40*/  @!P1 IMAD.HI.U32 R0, R77, R12, RZ ;  /* 0x0000000c4d009227 */ /* 0x000fe200078e00ff */
[----:B------:R-:W-:Y:S01]  /*4d50*/  @!P1 ISETP.NE.AND P2, PT, R9, 0x1, PT ;  /* 0x000000010900980c */ /* 0x000fe20003f45270 */
[----:B------:R-:W-:Y:S01]  /*4d60*/  ULOP3.LUT UP0, URZ, UR48, 0x1b0, URZ, 0xc0, !UPT ;  /* 0x000001b030ff7892 */ /* 0x000fe2000f80c0ff */
[----:B------:R-:W-:Y:S01]  /*4d70*/  R2UR UR42, R21 ;  /* 0x00000000152a72ca */ /* 0x000fe200000e0000 */
[----:B------:R-:W-:Y:S01]  /*4d80*/  @!P1 IMAD.HI.U32 R3, R75, R11, RZ ;  /* 0x0000000b4b039227 */ /* 0x000fe200078e00ff */
[----:B------:R-:W-:Y:S02]  /*4d90*/  @!P1 SHF.R.U32.HI R0, RZ, R13, R0 ;  /* 0x0000000dff009219 */ /* 0x000fe40000011600 */
[----:B------:R-:W-:Y:S01]  /*4da0*/  R2UR UR41, R20 ;  /* 0x00000000142972ca */ /* 0x000fe200000e0000 */
[----:B------:R-:W-:Y:S01]  /*4db0*/  VIADD R169, R169, 0x1 ;  /* 0x00000001a9a97836 */ /* 0x000fe20000000000 */
[----:B------:R-:W-:Y:S02]  /*4dc0*/  @!P1 SHF.R.U32.HI R2, RZ, R14, R3 ;  /* 0x0000000eff029219 */ /* 0x000fe40000011603 */
[----:B------:R-:W-:Y:S02]  /*4dd0*/  @!P1 SEL R3, R77, R0, !P2 ;  /* 0x000000004d039207 */ /* 0x000fe40005000000 */
[----:B------:R-:W-:Y:S02]  /*4de0*/  @!P1 SEL R2, R75, R2, !P0 ;  /* 0x000000024b029207 */ /* 0x000fe40004000000 */
[----:B------:R-:W-:Y:S01]  /*4df0*/  @P4 SHF.R.U32.HI R158, RZ, 0x10, R17 ;  /* 0x00000010ff9e4819 */ /* 0x000fe20000011611 */
[----:B------:R-:W-:Y:S02]  /*4e00*/  USHF.L.U32 UR42, UR42, 0x7, URZ ;  /* 0x000000072a2a7899 */ /* 0x000fe400080006ff */
[----:B------:R-:W-:Y:S02]  /*4e10*/  @!P1 IMAD.IADD R0, R2, 0x1, -R3 ;  /* 0x0000000102009824 */ /* 0x000fe400078e0a03 */
[----:B------:R-:W-:Y:S01]  /*4e20*/  @!P1 IMAD.IADD R2, R3, 0x1, -R2 ;  /* 0x0000000103029824 */ /* 0x000fe200078e0a02 */
[----:B------:R-:W-:Y:S01]  /*4e30*/  USHF.L.U32 UR41, UR41, 0x8, URZ ;  /* 0x0000000829297899 */ /* 0x000fe200080006ff */
[----:B------:R-:W-:Y:S02]  /*4e40*/  @!P1 IMAD R77, R0, R9, R77 ;  /* 0x00000009004d9224 */ /* 0x000fe400078e024d */
[----:B------:R-:W-:Y:S01]  /*4e50*/  @!P1 IMAD R75, R2, R10, R75 ;  /* 0x0000000a024b9224 */ /* 0x000fe200078e024b */
[----:B------:R-:W-:Y:S08]  /*4e60*/  BRA.U !UP0, `(.L_x_81) ;  /* 0x0000000108407547 */ /* 0x000ff0000b800000 */
[----:B------:R-:W1:Y:S01]  /*4e70*/  LDCU.64 UR8, c[0x4][0x88] ;  /* 0x01001100ff0877ac */ /* 0x000e620008000a00 */
[----:B------:R-:W-:Y:S01]  /*4e80*/  MOV R3, 0x0 ;  /* 0x0000000000037802 */ /* 0x000fe20000000f00 */
[----:B------:R-:W-:Y:S02]  /*4e90*/  HFMA2 R12, -RZ, RZ, 0, 5.9604644775390625e-08 ;  /* 0x00000001ff0c7431 */ /* 0x000fe400000001ff */
[----:B------:R-:W-:Y:S02]  /*4ea0*/  IMAD.MOV.U32 R8, RZ, RZ, 0x70 ;  /* 0x00000070ff087424 */ /* 0x000fe400078e00ff */
[----:B------:R-:W-:Y:S01]  /*4eb0*/  IMAD.MOV.U32 R13, RZ, RZ, RZ ;  /* 0x000000ffff0d7224 */ /* 0x000fe200078e00ff */
[----:B------:R-:W2:Y:S01]  /*4ec0*/  LDCU.64 UR6, c[0x4][0x90] ;  /* 0x01001200ff0677ac */ /* 0x000ea20008000a00 */
[----:B------:R-:W3:Y:S01]  /*4ed0*/  LDC.64 R2, c[0x4][R3] ;  /* 0x0100000003027b82 */ /* 0x000ee20000000a00 */
[----:B------:R-:W4:Y:S01]  /*4ee0*/  LDCU.64 UR4, c[0x4][0x8] ;  /* 0x01000100ff0477ac */ /* 0x000f220008000a00 */
[----:B-1----:R-:W-:Y:S01]  /*4ef0*/  MOV R5, UR9 ;  /* 0x0000000900057c02 */ /* 0x002fe20008000f00 */
[----:B------:R-:W-:Y:S01]  /*4f00*/  IMAD.U32 R4, RZ, RZ, UR8 ;  /* 0x00000008ff047e24 */ /* 0x000fe2000f8e00ff */
[----:B--2---:R-:W-:Y:S01]  /*4f10*/  MOV R7, UR7 ;  /* 0x0000000700077c02 */ /* 0x004fe20008000f00 */
[----:B------:R-:W-:Y:S01]  /*4f20*/  IMAD.U32 R6, RZ, RZ, UR6 ;  /* 0x00000006ff067e24 */ /* 0x000fe2000f8e00ff */
[----:B----4-:R-:W-:Y:S01]  /*4f30*/  MOV R11, UR5 ;  /* 0x00000005000b7c02 */ /* 0x010fe20008000f00 */
[----:B------:R-:W-:Y:S02]  /*4f40*/  IMAD.U32 R10, RZ, RZ, UR4 ;  /* 0x00000004ff0a7e24 */ /* 0x000fe4000f8e00ff */
[----:B------:R-:W-:Y:S07]  /*4f50*/  LEPC R20, `(.L_x_81) ;  /* 0x000000001014794e */ /* 0x000fee0000000000 */
[----:B---3-5:R-:W-:Y:S05]  /*4f60*/  CALL.ABS.NOINC R2 ;  /* 0x0000000002007343 */ /* 0x028fea0003c00000 */
.L_x_81:
[----:B------:R-:W-:Y:S01]  /*4f70*/  LOP3.LUT P0, RZ, R166, 0x1b0, RZ, 0xc0, !PT ;  /* 0x000001b0a6ff7812 */ /* 0x000fe2000780c0ff */
[----:B------:R-:W-:Y:S11]  /*4f80*/  BSSY.RECONVERGENT B6, `(.L_x_82) ;  /* 0x0000013000067945 */ /* 0x000ff60003800200 */
[----:B------:R-:W-:Y:S01]  /*4f90*/  @!UPT UIADD3 URZ, UPT, UPT, URZ, URZ, URZ ;  /* 0x000000fffffff290 */ /* 0x000fe2000fffe0ff */
[----:B------:R-:W-:Y:S05]  /*4fa0*/  @!P0 BRA `(.L_x_83) ;  /* 0x0000000000408947 */ /* 0x000fea0003800000 */
        /* <DEDUP_REMOVED lines=16> */
.L_x_83:
[----:B------:R-:W-:Y:S05]  /*50b0*/  BSYNC.RECONVERGENT B6 ;  /* 0x0000000000067941 */ /* 0x000fea0003800200 */
.L_x_82:
[----:B------:R-:W-:Y:S01]  /*50c0*/  ISETP.NE.U32.AND P4, PT, R146, RZ, PT ;  /* 0x000000ff9200720c */ /* 0x000fe20003f85070 */
[----:B------:R-:W-:Y:S01]  /*50d0*/  UISETP.NE.AND UP2, UPT, UR50, URZ, UPT ;  /* 0x000000ff3200728c */ /* 0x000fe2000bf45270 */
[----:B------:R-:W-:Y:S01]  /*50e0*/  ISETP.NE.U32.AND P2, PT, RZ, UR38, PT ;  /* 0x00000026ff007c0c */ /* 0x000fe2000bf45070 */
[----:B------:R-:W-:Y:S01]  /*50f0*/  UISETP.NE.U32.AND UP1, UPT, UR44, URZ, UPT ;  /* 0x000000ff2c00728c */ /* 0x000fe2000bf25070 */
[----:B------:R-:W-:Y:S01]  /*5100*/  ISETP.NE.AND.EX P4, PT, R147, RZ, PT, P4 ;  /* 0x000000ff9300720c */ /* 0x000fe20003f85340 */
[----:B------:R-:W-:Y:S01]  /*5110*/  UPLOP3.LUT UP0, UPT, UPT, UPT, UPT, 0x40, 0x4 ;  /* 0x000000000004789c */ /* 0x000fe20003f0e870 */
[----:B------:R-:W-:Y:S01]  /*5120*/  ISETP.NE.AND.EX P2, PT, RZ, UR39, PT, P2 ;  /* 0x00000027ff007c0c */ /* 0x000fe2000bf45320 */
[----:B------:R-:W-:Y:S01]  /*5130*/  UISETP.NE.AND.EX UP1, UPT, UR45, URZ, UPT, UP1 ;  /* 0x000000ff2d00728c */ /* 0x000fe2000bf25310 */
[----:B------:R-:W-:Y:S04]  /*5140*/  PLOP3.LUT P1, PT, PT, PT, UP2, 0x80, 0x8 ;  /* 0x000000000008781c */ /* 0x000fe80003f2f028 */
[----:B------:R-:W-:Y:S06]  /*5150*/  @UP2 UPLOP3.LUT UP0, UPT, UPT, UPT, UP1, 0x80, 0x8 ;  /* 0x000000000008289c */ /* 0x000fec0003f0f010 */
[----:B------:R-:W-:Y:S01]  /*5160*/  PLOP3.LUT P0, PT, PT, PT, UP0, 0x80, 0x8 ;  /* 0x000000000008781c */ /* 0x000fe20003f0f008 */
[----:B------:R-:W-:Y:S01]  /*5170*/  @!UPT UIADD3 URZ, UPT, UPT, URZ, URZ, URZ ;  /* 0x000000fffffff290 */ /* 0x000fe2000fffe0ff */
[----:B------:R-:W-:Y:S11]  /*5180*/  BRA.U !UP1, `(.L_x_84) ;  /* 0x0000000109387547 */ /* 0x000ff6000b800000 */
[----:B------:R-:W-:Y:S01]  /*5190*/  UISETP.NE.U32.AND UP0, UPT, UR38, URZ, UPT ;  /* 0x000000ff2600728c */ /* 0x000fe2000bf05070 */
[----:B------:R-:W-:Y:S02]  /*51a0*/  HFMA2 R0, -RZ, RZ, 0, 5.9604644775390625e-08 ;  /* 0x00000001ff007431 */ /* 0x000fe400000001ff */
[----:B------:R-:W-:Y:S01]  /*51b0*/  IMAD.MOV.U32 R151, RZ, RZ, 0x1 ;  /* 0x00000001ff977424 */ /* 0x000fe200078e00ff */
[----:B------:R-:W-:Y:S06]  /*51c0*/  UISETP.NE.AND.EX UP0, UPT, UR39, URZ, UPT, UP0 ;  /* 0x000000ff2700728c */ /* 0x000fec000bf05300 */
[----:B------:R-:W-:Y:S05]  /*51d0*/  PLOP3.LUT P3, PT, PT, PT, UP0, 0x80, 0x8 ;  /* 0x000000000008781c */ /* 0x000fea0003f6f008 */
[----:B------:R-:W1:Y:S01]  /*51e0*/  @UP0 LDCU.64 UR6, c[0x0][0x888] ;  /* 0x00011100ff0607ac */ /* 0x000e620008000a00 */
[----:B------:R-:W-:Y:S07]  /*51f0*/  @UP0 UIMAD UR4, UR36, UR44, URZ ;  /* 0x0000002c240402a4 */ /* 0x000fee000f8e02ff */
[----:B------:R-:W-:Y:S01]  /*5200*/  @!P3 PRMT R151, R0, 0x7610, R151 ;  /* 0x000076100097b816 */ /* 0x000fe20000000097 */
[----:B-1----:R-:W-:Y:S03]  /*5210*/  @UP0 UIMAD.WIDE UR6, UR4, 0x4, UR6 ;  /* 0x00000004040608a5 */ /* 0x002fe6000f8e0206 */
[----:B------:R-:W1:Y:S03]  /*5220*/  @!UP0 LDCU UR4, c[0x0][0x880] ;  /* 0x00011000ff0487ac */ /* 0x000e660008000800 */
[----:B------:R-:W-:Y:S01]  /*5230*/  IMAD.U32 R2, RZ, RZ, UR6 ;  /* 0x00000006ff027e24 */ /* 0x000fe2000f8e00ff */
[----:B------:R-:W-:Y:S05]  /*5240*/  MOV R3, UR7 ;  /* 0x0000000700037c02 */ /* 0x000fea0008000f00 */
[----:B-----5:R2:W5:Y:S02]  /*5250*/  @P3 LDG.E R82, desc[UR46][R2.64] ;  /* 0x0000002e02523981 */ /* 0x020564000c1e1900 */
[----:B-12---:R-:W-:Y:S02]  /*5260*/  @!P3 IMAD.U32 R82, RZ, RZ, UR4 ;  /* 0x00000004ff52be24 */ /* 0x006fe4000f8e00ff */
.L_x_84:
[----:B------:R-:W-:Y:S05]  /*5270*/  @!P4 BRA `(.L_x_85) ;  /* 0x000000000020c947 */ /* 0x000fea0003800000 */
[----:B------:R-:W-:Y:S04]  /*5280*/  ISETP.NE.U32.AND P3, PT, R144, RZ, PT ;  /* 0x000000ff9000720c */ /* 0x000fe80003f65070 */
[----:B------:R-:W-:Y:S11]  /*5290*/  ISETP.NE.AND.EX P3, PT, R145, RZ, PT, P3 ;  /* 0x000000ff9100720c */ /* 0x000ff60003f65330 */
[----:B------:R-:W-:Y:S02]  /*52a0*/  @!UPT UIADD3 URZ, UPT, UPT, URZ, URZ, URZ ;  /* 0x000000fffffff290 */ /* 0x000fe4000fffe0ff */
[----:B------:R-:W1:Y:S01]  /*52b0*/  @P3 LDC.64 R2, c[0x0][0x8a8] ;  /* 0x00022a00ff023b82 */ /* 0x000e620000000a00 */
[----:B------:R-:W-:Y:S04]  /*52c0*/  @P3 IMAD R0, R146, UR36, RZ ;  /* 0x0000002492003c24 */ /* 0x000fe8000f8e02ff */
[----:B-1----:R-:W-:Y:S05]  /*52d0*/  @P3 IMAD.WIDE R2, R0, 0x4, R2 ;  /* 0x0000000400023825 */ /* 0x002fea00078e0202 */
[----:B-----5:R1:W5:Y:S02]  /*52e0*/  @P3 LDG.E R78, desc[UR46][R2.64] ;  /* 0x0000002e024e3981 */ /* 0x020364000c1e1900 */
[----:B-1----:R-:W2:Y:S02]  /*52f0*/  @!P3 LDC R78, c[0x0][0x8a0] ;  /* 0x00022800ff4ebb82 */ /* 0x002ea40000000800 */
.L_x_85:
[----:B-----5:R-:W-:Y:S01]  /*5300*/  ISETP.NE.AND P4, PT, R82, RZ, PT ;  /* 0x000000ff5200720c */ /* 0x020fe20003f85270 */
[----:B------:R-:W-:Y:S01]  /*5310*/  BSSY B1, `(.L_x_86) ;  /* 0x0000048000017945 */ /* 0x000fe20003800000 */
[----:B------:R-:W-:Y:S01]  /*5320*/  SEL R7, RZ, 0xffffffff, P2 ;  /* 0xffffffffff077807 */ /* 0x000fe20001000000 */
[----:B------:R-:W-:Y:S01]  /*5330*/  IMAD.MOV.U32 R109, RZ, RZ, 0x1 ;  /* 0x00000001ff6d7424 */ /* 0x000fe200078e00ff */
[----:B------:R-:W-:Y:S01]  /*5340*/  LOP3.LUT P3, RZ, R151, 0xff, RZ, 0xc0, !PT ;  /* 0x000000ff97ff7812 */ /* 0x000fe2000786c0ff */
[----:B------:R-:W-:Y:S01]  /*5350*/  IMAD R80, R76, 0x100, R79 ;  /* 0x000001004c507824 */ /* 0x000fe200078e024f */
[----:B------:R-:W-:Y:S02]  /*5360*/  @P1 SEL R0, RZ, 0xffffffff, P4 ;  /* 0xffffffffff001807 */ /* 0x000fe40002000000 */
[----:B------:R-:W-:Y:S02]  /*5370*/  CS2R R98, SRZ ;  /* 0x0000000000627805 */ /* 0x000fe4000001ff00 */
[----:B------:R-:W-:Y:S02]  /*5380*/  LEA R3, R160, UR49, 0x3 ;  /* 0x00000031a0037c11 */ /* 0x000fe4000f8e18ff */
[----:B------:R-:W-:Y:S02]  /*5390*/  CS2R R96, SRZ ;  /* 0x0000000000607805 */ /* 0x000fe4000001ff00 */
[----:B------:R-:W-:Y:S02]  /*53a0*/  @P0 SEL R0, R7, R0, !P3 ;  /* 0x0000000007000207 */ /* 0x000fe40005800000 */
[----:B------:R-:W-:Y:S02]  /*53b0*/  CS2R R94, SRZ ;  /* 0x00000000005e7805 */ /* 0x000fe4000001ff00 */
[----:B------:R-:W-:Y:S02]  /*53c0*/  LEA R108, R76, UR49, 0x3 ;  /* 0x000000314c6c7c11 */ /* 0x000fe4000f8e18ff */
[----:B------:R-:W-:Y:S02]  /*53d0*/  CS2R R92, SRZ ;  /* 0x00000000005c7805 */ /* 0x000fe4000001ff00 */
[----:B------:R-:W-:Y:S02]  /*53e0*/  @P1 LOP3.LUT R0, R0, 0x1, RZ, 0xc0, !PT ;  /* 0x0000000100001812 */ /* 0x000fe400078ec0ff */
[----:B------:R-:W-:Y:S02]  /*53f0*/  CS2R R90, SRZ ;  /* 0x00000000005a7805 */ /* 0x000fe4000001ff00 */
[----:B------:R-:W-:Y:S02]  /*5400*/  SHF.L.U32 R5, R162, 0x1f, RZ ;  /* 0x0000001fa2057819 */ /* 0x000fe400000006ff */
[----:B------:R-:W-:Y:S02]  /*5410*/  CS2R R88, SRZ ;  /* 0x0000000000587805 */ /* 0x000fe4000001ff00 */
[----:B------:R-:W-:Y:S02]  /*5420*/  ISETP.NE.U32.OR P6, PT, R0, 0x1, !P1 ;  /* 0x000000010000780c */ /* 0x000fe40004fc5470 */
[----:B------:R-:W-:Y:S02]  /*5430*/  CS2R R102, SRZ ;  /* 0x0000000000667805 */ /* 0x000fe4000001ff00 */
[----:B------:R-:W-:Y:S02]  /*5440*/  PLOP3.LUT P2, PT, PT, PT, UP1, 0x80, 0x8 ;  /* 0x000000000008781c */ /* 0x000fe40003f4f018 */
[----:B------:R-:W-:Y:S02]  /*5450*/  CS2R R100, SRZ ;  /* 0x0000000000647805 */ /* 0x000fe4000001ff00 */
[----:B------:R-:W-:Y:S02]  /*5460*/  SEL R0, RZ, 0xffffffff, P4 ;  /* 0xffffffffff007807 */ /* 0x000fe40002000000 */
[----:B------:R-:W-:Y:S03]  /*5470*/  P2R R117, PR, RZ, 0x40 ;  /* 0x00000040ff757803 */ /* 0x000fe60000000000 */
[----:B------:R-:W-:Y:S04]  /*5480*/  @P6 SHF.L.U32 R2, R159, 0x1f, RZ ;  /* 0x0000001f9f026819 */ /* 0x000fe800000006ff */
[----:B------:R-:W-:Y:S01]  /*5490*/  @P2 SEL R0, R7, R0, !P3 ;  /* 0x0000000007002207 */ /* 0x000fe20005800000 */
[----:B------:R-:W1:Y:S03]  /*54a0*/  @P6 SYNCS.PHASECHK.TRANS64.TRYWAIT P1, [R3+URZ+0x20], R2 ;  /* 0x00002002030065a7 */ /* 0x000e6600080211ff */
[----:B------:R-:W-:Y:S04]  /*54b0*/  LOP3.LUT R0, R0, 0x1, RZ, 0xc0, !PT ;  /* 0x0000000100007812 */ /* 0x000fe800078ec0ff */
[----:B------:R-:W-:Y:S04]  /*54c0*/  ISETP.NE.U32.AND P5, PT, R0, 0x1, PT ;  /* 0x000000010000780c */ /* 0x000fe80003fa5070 */
[----:B------:R-:W-:Y:S01]  /*54d0*/  P2R R110, PR, RZ, 0x20 ;  /* 0x00000020ff6e7803 */ /* 0x000fe20000000000 */
[----:B------:R3:W4:Y:S01]  /*54e0*/  SYNCS.PHASECHK.TRANS64.TRYWAIT P0, [R108+URZ+0x90], R5 ;  /* 0x000090056c0075a7 */ /* 0x00072200080011ff */
[----:B-1----:R-:W-:Y:S01]  /*54f0*/  @P6 SEL R109, RZ, 0x1, !P1 ;  /* 0x00000001ff6d6807 */ /* 0x002fe20004800000 */
[----:B---3--:R-:W-:Y:S06]  /*5500*/  @!P6 BRA `(.L_x_87) ;  /* 0x0000000000a0e947 */ /* 0x008fec0003800000 */
[----:B------:R-:W-:Y:S01]  /*5510*/  @P5 IMAD R7, R160, 0x2000, R153 ;  /* 0x00002000a0075824 */ /* 0x000fe200078e0299 */
[----:B------:R-:W-:Y:S01]  /*5520*/  ISETP.NE.AND P1, PT, R109, RZ, PT ;  /* 0x000000ff6d00720c */ /* 0x000fe20003f25270 */
[----:B------:R-:W-:Y:S01]  /*5530*/  BSSY B0, `(.L_x_88) ;  /* 0x0000011000007945 */ /* 0x000fe20003800000 */
[----:B------:R-:W-:Y:S01]  /*5540*/  CS2R R102, SRZ ;  /* 0x0000000000667805 */ /* 0x000fe2000001ff00 */
[----:B------:R-:W-:Y:S01]  /*5550*/  @P5 VIADD R2, R7, UR49 ;  /* 0x0000003107025c36 */ /* 0x000fe20008000000 */
[----:B------:R-:W-:Y:S02]  /*5560*/  CS2R R100, SRZ ;  /* 0x0000000000647805 */ /* 0x000fe4000001ff00 */
[----:B------:R-:W-:Y:S02]  /*5570*/  CS2R R90, SRZ ;  /* 0x00000000005a7805 */ /* 0x000fe4000001ff00 */
[----:B------:R-:W-:Y:S01]  /*5580*/  CS2R R88, SRZ ;  /* 0x0000000000587805 */ /* 0x000fe2000001ff00 */
[--C-:B------:R-:W-:Y:S01]  /*5590*/  @P5 IMAD.IADD R6, R165, 0x1, R2.reuse ;  /* 0x00000001a5065824 */ /* 0x100fe200078e0202 */
[----:B------:R-:W-:Y:S01]  /*55a0*/  CS2R R94, SRZ ;  /* 0x00000000005e7805 */ /* 0x000fe2000001ff00 */
[--C-:B------:R-:W-:Y:S01]  /*55b0*/  @P5 IMAD.IADD R4, R164, 0x1, R2.reuse ;  /* 0x00000001a4045824 */ /* 0x100fe200078e0202 */
[----:B------:R-:W-:Y:S01]  /*55c0*/  CS2R R92, SRZ ;  /* 0x00000000005c7805 */ /* 0x000fe2000001ff00 */
[----:B------:R-:W-:Y:S01]  /*55d0*/  @P5 IMAD R2, R163, 0x10, R2 ;  /* 0x00000010a3025824 */ /* 0x000fe200078e0202 */
[----:B------:R-:W-:Y:S02]  /*55e0*/  CS2R R98, SRZ ;  /* 0x0000000000627805 */ /* 0x000fe4000001ff00 */
[----:B------:R-:W-:Y:S01]  /*55f0*/  CS2R R96, SRZ ;  /* 0x0000000000607805 */ /* 0x000fe2000001ff00 */
[----:B------:R-:W-:Y:S06]  /*5600*/  @P1 BRA `(.L_x_89) ;  /* 0x00000000000c1947 */ /* 0x000fec0003800000 */
[----:B------:R-:W-:Y:S04]  /*5610*/  SHF.L.U32 R0, R159, 0x1f, RZ ;  /* 0x0000001f9f007819 */ /* 0x000fe800000006ff */
[----:B------:R-:W1:Y:S02]  /*5620*/  SYNCS.PHASECHK.TRANS64.TRYWAIT P1, [R3+URZ+0x20], R0 ;  /* 0x00002000030075a7 */ /* 0x000e6400080211ff */
[----:B-1----:R-:W-:Y:S05]  /*5630*/  @!P1 BRA `(.L_x_90) ;  /* 0x0000006000309947 */ /* 0x002fea0003800000 */
.L_x_89:
[----:B------:R-:W-:Y:S05]  /*5640*/  BSYNC B0 ;  /* 0x0000000000007941 */ /* 0x000fea0003800000 */
.L_x_88:
[----:B------:R-:W-:Y:S01]  /*5650*/  ISETP.NE.AND P1, PT, R110, RZ, PT ;  /* 0x000000ff6e00720c */ /* 0x000fe20003f25270 */
[----:B-1----:R-:W-:Y:S02]  /*5660*/  VIADD R3, R3, 0x40 ;  /* 0x0000004003037836 */ /* 0x002fe40000000000 */
[----:B------:R-:W-:Y:S02]  /*5670*/  IMAD.U32 R0, RZ, RZ, UR37 ;  /* 0x00000025ff007e24 */ /* 0x000fe4000f8e00ff */
[----:B------:R-:W-:Y:S03]  /*5680*/  VIADD R160, R160, 0x1 ;  /* 0x00000001a0a07836 */ /* 0x000fe60000000000 */
[----:B------:R-:W-:Y:S05]  /*5690*/  PRMT R0, R0, 0x654, R3 ;  /* 0x0000065400007816 */ /* 0x000fea0000000003 */
[----:B------:R1:W3:Y:S04]  /*56a0*/  @P1 LDS.128 R100, [R7+UR49+0x200] ;  /* 0x0002003107641984 */ /* 0x0002e80008000c00 */
[----:B------:R1:W1:Y:S04]  /*56b0*/  @P1 LDS.128 R88, [R6+0x200] ;  /* 0x0002000006581984 */ /* 0x0002680000000c00 */
[----:B------:R1:W1:Y:S04]  /*56c0*/  @P1 LDS.128 R92, [R4+0x200] ;  /* 0x00020000045c1984 */ /* 0x0002680000000c00 */
[----:B------:R1:W1:Y:S01]  /*56d0*/  @P1 LDS.128 R96, [R2+0x200] ;  /* 0x0002000002601984 */ /* 0x0002620000000c00 */
[C---:B------:R-:W-:Y:S01]  /*56e0*/  ISETP.NE.AND P1, PT, R160.reuse, 0x4, PT ;  /* 0x00000004a000780c */ /* 0x040fe20003f25270 */
[----:B------:R-:W-:Y:S01]  /*56f0*/  @!PT LDS RZ, [RZ] ;  /* 0x00000000fffff984 */ /* 0x000fe20000000800 */
[----:B------:R-:W-:Y:S01]  /*5700*/  @!PT LDS RZ, [RZ] ;  /* 0x00000000fffff984 */ /* 0x000fe20000000800 */
[----:B------:R-:W-:Y:S01]  /*5710*/  @!PT LDS RZ, [RZ] ;  /* 0x00000000fffff984 */ /* 0x000fe20000000800 */
[----:B------:R-:W-:Y:S01]  /*5720*/  @!PT LDS RZ, [RZ] ;  /* 0x00000000fffff984 */ /* 0x000fe20000000800 */
[----:B------:R5:W-:Y:S06]  /*5730*/  MEMBAR.ALL.CTA ;  /* 0x0000000000007992 */ /* 0x000bec0000008000 */
[----:B-----5:R-:W5:Y:S01]  /*5740*/  FENCE.VIEW.ASYNC.S ;  /* 0x00000000000073c6 */ /* 0x020f620000000000 */
[----:B------:R-:W-:Y:S01]  /*5750*/  SEL R160, R160, RZ, P1 ;  /* 0x000000ffa0a07207 */ /* 0x000fe20000800000 */
[----:B-----5:R5:W-:Y:S02]  /*5760*/  SYNCS.ARRIVE.TRANS64.RED.A1T0 RZ, [R0+URZ], RZ ;  /* 0x000000ff00ff79a7 */ /* 0x020be400081004ff */
[----:B-----5:R-:W-:Y:S04]  /*5770*/  SEL R0, RZ, 0x1, P1 ;  /* 0x00000001ff007807 */ /* 0x020fe80000800000 */
[----:B---3--:R-:W-:Y:S02]  /*5780*/  LOP3.LUT R159, R159, R0, RZ, 0x3c, !PT ;  /* 0x000000009f9f7212 */ /* 0x008fe400078e3cff */
.L_x_87:
[----:B------:R-:W-:Y:S05]  /*5790*/  BSYNC B1 ;  /* 0x0000000000017941 */ /* 0x000fea0003800000 */
.L_x_86:
[----:B------:R-:W-:Y:S04]  /*57a0*/  SHF.R.U32.HI R3, RZ, 0x15, R80 ;  /* 0x00000015ff037819 */ /* 0x000fe80000011650 */
[----:B------:R-:W-:Y:S01]  /*57b0*/  LOP3.LUT P1, RZ, R3, 0x3, R154, 0x48, !PT ;  /* 0x0000000303ff7812 */ /* 0x000fe2000782489a */
[----:B------:R-:W-:Y:S01]  /*57c0*/  @!UPT UIADD3 URZ, UPT, UPT, URZ, URZ, URZ ;  /* 0x000000fffffff290 */ /* 0x000fe2000fffe0ff */
[----:B----4-:R-:W-:Y:S11]  /*57d0*/  @P0 BRA `(.L_x_91) ;  /* 0x0000000000080947 */ /* 0x010ff60003800000 */
[----:B------:R-:W3:Y:S02]  /*57e0*/  SYNCS.PHASECHK.TRANS64.TRYWAIT P0, [R108+URZ+0x90], R5 ;  /* 0x000090056c0075a7 */ /* 0x000ee400080011ff */
[----:B---3--:R-:W-:Y:S05]  /*57f0*/  @!P0 BRA `(.L_x_92) ;  /* 0x0000005c00d48947 */ /* 0x008fea0003800000 */
.L_x_91:
[----:B------:R-:W-:Y:S05]  /*5800*/  @!P1 BRA `(.L_x_93) ;  /* 0x0000000000409947 */ /* 0x000fea0003800000 */
[----:B------:R-:W3:Y:S01]  /*5810*/  LDCU.64 UR8, c[0x4][0x78] ;  /* 0x01000f00ff0877ac */ /* 0x000ee20008000a00 */
[----:B------:R-:W-:Y:S01]  /*5820*/  MOV R3, 0x0 ;  /* 0x0000000000037802 */ /* 0x000fe20000000f00 */
[----:B------:R-:W-:Y:S02]  /*5830*/  HFMA2 R12, -RZ, RZ, 0, 5.9604644775390625e-08 ;  /* 0x00000001ff0c7431 */ /* 0x000fe400000001ff */
[----:B------:R-:W-:Y:S02]  /*5840*/  IMAD.MOV.U32 R8, RZ, RZ, 0x192 ;  /* 0x00000192ff087424 */ /* 0x000fe400078e00ff */
[----:B------:R-:W-:Y:S01]  /*5850*/  IMAD.MOV.U32 R13, RZ, RZ, RZ ;  /* 0x000000ffff0d7224 */ /* 0x000fe200078e00ff */
[----:B------:R-:W4:Y:S01]  /*5860*/  LDCU.64 UR6, c[0x4][0x80] ;  /* 0x01001000ff0677ac */ /* 0x000f220008000a00 */
[----:B-1----:R-:W1:Y:S01]  /*5870*/  LDC.64 R2, c[0x4][R3] ;  /* 0x0100000003027b82 */ /* 0x002e620000000a00 */
[----:B------:R-:W5:Y:S01]  /*5880*/  LDCU.64 UR4, c[0x4][0x18] ;  /* 0x01000300ff0477ac */ /* 0x000f620008000a00 */
[----:B---3--:R-:W-:Y:S01]  /*5890*/  MOV R5, UR9 ;  /* 0x0000000900057c02 */ /* 0x008fe20008000f00 */
[----:B------:R-:W-:Y:S01]  /*58a0*/  IMAD.U32 R4, RZ, RZ, UR8 ;  /* 0x00000008ff047e24 */ /* 0x000fe2000f8e00ff */
[----:B----4-:R-:W-:Y:S01]  /*58b0*/  MOV R7, UR7 ;  /* 0x0000000700077c02 */ /* 0x010fe20008000f00 */
[----:B------:R-:W-:Y:S01]  /*58c0*/  IMAD.U32 R6, RZ, RZ, UR6 ;  /* 0x00000006ff067e24 */ /* 0x000fe2000f8e00ff */
[----:B-----5:R-:W-:Y:S01]  /*58d0*/  MOV R11, UR5 ;  /* 0x00000005000b7c02 */ /* 0x020fe20008000f00 */
[----:B------:R-:W-:Y:S02]  /*58e0*/  IMAD.U32 R10, RZ, RZ, UR4 ;  /* 0x00000004ff0a7e24 */ /* 0x000fe4000f8e00ff */
[----:B------:R-:W-:Y:S07]  /*58f0*/  LEPC R20, `(.L_x_93) ;  /* 0x000000001014794e */ /* 0x000fee0000000000 */
[----:B-12---:R-:W-:Y:S05]  /*5900*/  CALL.ABS.NOINC R2 ;  /* 0x0000000002007343 */ /* 0x006fea0003c00000 */
.L_x_93:
[----:B------:R-:W-:Y:S01]  /*5910*/  SHF.L.U32 R83, R100, 0x10, RZ ;  /* 0x0000001064537819 */ /* 0x000fe200000006ff */
[----:B------:R-:W-:Y:S05]  /*5920*/  WARPSYNC.ALL ;  /* 0x0000000000007948 */ /* 0x000fea0003800000 */
[----:B------:R-:W-:Y:S01]  /*5930*/  R2UR UR4, R80 ;  /* 0x00000000500472ca */ /* 0x000fe200000e0000 */
[----:B------:R-:W-:Y:S01]  /*5940*/  BSSY.RECONVERGENT B0, `(.L_x_94) ;  /* 0x0000121000007945 */ /* 0x000fe20003800200 */
[----:B------:R-:W-:Y:S02]  /*5950*/  IADD3 R111, PT, PT, R153, UR49, RZ ;  /* 0x00000031996f7c10 */ /* 0x000fe4000fffe0ff */
[----:B------:R-:W-:Y:S02]  /*5960*/  SHF.L.U32 R116, R163, 0x4, RZ ;  /* 0x00000004a3747819 */ /* 0x000fe400000006ff */
[-C--:B------:R-:W-:Y:S02]  /*5970*/  IADD3 R172, PT, PT, R165, R111.reuse, RZ ;  /* 0x0000006fa5ac7210 */ /* 0x080fe40007ffe0ff */
[----:B------:R-:W-:Y:S02]  /*5980*/  IADD3 R171, PT, PT, R164, R111, RZ ;  /* 0x0000006fa4ab7210 */ /* 0x000fe40007ffe0ff */
[----:B------:R-:W-:Y:S02]  /*5990*/  IADD3 R170, PT, PT, R111, R116, RZ ;  /* 0x000000746faa7210 */ /* 0x000fe40007ffe0ff */
[C---:B------:R-:W-:Y:S01]  /*59a0*/  PRMT R81, R100.reuse, 0x8880, RZ ;  /* 0x0000888064517816 */ /* 0x040fe200000000ff */
[----:B-1-3--:R-:W2:Y:S01]  /*59b0*/  LDTM.x64 R4, tmem[UR4] ;  /* 0x00000004000479ee */ /* 0x00aea20008340000 */
[----:B------:R-:W-:Y:S02]  /*59c0*/  SHF.R.S32.HI R83, RZ, 0x18, R83 ;  /* 0x00000018ff537819 */ /* 0x000fe40000011453 */
[----:B------:R-:W-:Y:S02]  /*59d0*/  SHF.R.S32.HI R86, RZ, 0x18, R101 ;  /* 0x00000018ff567819 */ /* 0x000fe40000011465 */
[----:B------:R-:W-:Y:S02]  /*59e0*/  SHF.L.U32 R84, R100, 0x8, RZ ;  /* 0x0000000864547819 */ /* 0x000fe400000006ff */
[----:B------:R-:W-:Y:S02]  /*59f0*/  SHF.L.U32 R85, R101, 0x8, RZ ;  /* 0x0000000865557819 */ /* 0x000fe400000006ff */
[----:B------:R-:W-:Y:S02]  /*5a00*/  SHF.R.S32.HI R84, RZ, 0x18, R84 ;  /* 0x00000018ff547819 */ /* 0x000fe40000011454 */
[----:B------:R-:W-:Y:S02]  /*5a10*/  SHF.R.S32.HI R85, RZ, 0x18, R85 ;  /* 0x00000018ff557819 */ /* 0x000fe40000011455 */
[----:B------:R-:W-:Y:S02]  /*5a20*/  SHF.L.U32 R87, R98, 0x8, RZ ;  /* 0x0000000862577819 */ /* 0x000fe400000006ff */
[----:B------:R-:W-:Y:S02]  /*5a30*/  ISETP.NE.AND P0, PT, R167, RZ, PT ;  /* 0x000000ffa700720c */ /* 0x000fe40003f05270 */
[----:B------:R-:W-:Y:S02]  /*5a40*/  SHF.R.S32.HI R87, RZ, 0x18, R87 ;  /* 0x00000018ff577819 */ /* 0x000fe40000011457 */
[----:B------:R-:W-:Y:S02]  /*5a50*/  ISETP.NE.AND P6, PT, R117, RZ, PT ;  /* 0x000000ff7500720c */ /* 0x000fe40003fc5270 */
[----:B------:R-:W-:Y:S01]  /*5a60*/  LEA R118, R160, UR49, 0x3 ;  /* 0x00000031a0767c11 */ /* 0x000fe2000f8e18ff */
[C---:B--2---:R-:W-:Y:S02]  /*5a70*/  IMAD R0, R78.reuse, R4, RZ ;  /* 0x000000044e007224 */ /* 0x044fe400078e02ff */
[C---:B------:R-:W-:Y:S02]  /*5a80*/  IMAD R2, R78.reuse, R5, RZ ;  /* 0x000000054e027224 */ /* 0x040fe400078e02ff */
[----:B------:R-:W-:Y:S02]  /*5a90*/  IMAD R3, R78, R6, RZ ;  /* 0x000000064e037224 */ /* 0x000fe400078e02ff */
[-C--:B------:R-:W-:Y:S01]  /*5aa0*/  IMAD R0, R81, R82.reuse, R0 ;  /* 0x0000005251007224 */ /* 0x080fe200078e0200 */
[----:B------:R-:W-:Y:S01]  /*5ab0*/  SHF.R.S32.HI R81, RZ, 0x18, R100 ;  /* 0x00000018ff517819 */ /* 0x000fe20000011464 */
[-C--:B------:R-:W-:Y:S01]  /*5ac0*/  IMAD R2, R83, R82.reuse, R2 ;  /* 0x0000005253027224 */ /* 0x080fe200078e0202 */
[C---:B------:R-:W-:Y:S01]  /*5ad0*/  PRMT R83, R101.reuse, 0x8880, RZ ;  /* 0x0000888065537816 */ /* 0x040fe200000000ff */
[----:B------:R-:W-:Y:S01]  /*5ae0*/  IMAD R3, R84, R82, R3 ;  /* 0x0000005254037224 */ /* 0x000fe200078e0203 */
[----:B------:R-:W-:Y:S01]  /*5af0*/  SHF.L.U32 R84, R101, 0x10, RZ ;  /* 0x0000001065547819 */ /* 0x000fe200000006ff */
[C---:B------:R-:W-:Y:S01]  /*5b00*/  IMAD R7, R78.reuse, R7, RZ ;  /* 0x000000074e077224 */ /* 0x040fe200078e02ff */
[----:B------:R-:W-:Y:S01]  /*5b10*/  @P6 SHF.L.U32 R119, R159, 0x1f, RZ ;  /* 0x0000001f9f776819 */ /* 0x000fe200000006ff */
[C---:B------:R-:W-:Y:S01]  /*5b20*/  IMAD R4, R78.reuse, R8, RZ ;  /* 0x000000084e047224 */ /* 0x040fe200078e02ff */
[----:B------:R-:W-:Y:S01]  /*5b30*/  SHF.R.S32.HI R84, RZ, 0x18, R84 ;  /* 0x00000018ff547819 */ /* 0x000fe20000011454 */
[----:B------:R-:W-:Y:S02]  /*5b40*/  IMAD R5, R78, R9, RZ ;  /* 0x000000094e057224 */ /* 0x000fe400078e02ff */
[----:B------:R-:W-:Y:S01]  /*5b50*/  IMAD R7, R81, R82, R7 ;  /* 0x0000005251077224 */ /* 0x000fe200078e0207 */
[----:B------:R-:W-:Y:S01]  /*5b60*/  PRMT R81, R102, 0x8880, RZ ;  /* 0x0000888066517816 */ /* 0x000fe200000000ff */
[----:B------:R-:W-:Y:S02]  /*5b70*/  IMAD R6, R78, R10, RZ ;  /* 0x0000000a4e067224 */ /* 0x000fe400078e02ff */
[-C--:B------:R-:W-:Y:S01]  /*5b80*/  IMAD R4, R83, R82.reuse, R4 ;  /* 0x0000005253047224 */ /* 0x080fe200078e0204 */
[----:B------:R-:W-:Y:S01]  /*5b90*/  I2IP.S8.S32.SAT R105, R7, R3, RZ ;  /* 0x0000000307697239 */ /* 0x000fe200000014ff */
[----:B------:R-:W-:Y:S01]  /*5ba0*/  IMAD R5, R84, R82, R5 ;  /* 0x0000005254057224 */ /* 0x000fe200078e0205 */
[----:B------:R-:W-:Y:S01]  /*5bb0*/  SHF.L.U32 R83, R102, 0x10, RZ ;  /* 0x0000001066537819 */ /* 0x000fe200000006ff */
[----:B------:R-:W-:Y:S01]  /*5bc0*/  IMAD R11, R78, R11, RZ ;  /* 0x0000000b4e0b7224 */ /* 0x000fe200078e02ff */
[----:B------:R-:W-:Y:S01]  /*5bd0*/  I2IP.S8.S32.SAT R104, R2, R0, R105 ;  /* 0x0000000002687239 */ /* 0x000fe20000001469 */
[----:B------:R-:W-:Y:S01]  /*5be0*/  IMAD R6, R85, R82, R6 ;  /* 0x0000005255067224 */ /* 0x000fe200078e0206 */
[----:B------:R-:W-:Y:S01]  /*5bf0*/  SHF.R.S32.HI R83, RZ, 0x18, R83 ;  /* 0x00000018ff537819 */ /* 0x000fe20000011453 */
[----:B------:R-:W-:Y:S01]  /*5c00*/  IMAD R8, R78, R12, RZ ;  /* 0x0000000c4e087224 */ /* 0x000fe200078e02ff */
[----:B------:R-:W-:Y:S01]  /*5c10*/  SHF.L.U32 R85, R102, 0x8, RZ ;  /* 0x0000000866557819 */ /* 0x000fe200000006ff */
[----:B------:R-:W-:Y:S02]  /*5c20*/  IMAD R9, R78, R13, RZ ;  /* 0x0000000d4e097224 */ /* 0x000fe400078e02ff */
[----:B------:R-:W-:Y:S01]  /*5c30*/  IMAD R11, R86, R82, R11 ;  /* 0x00000052560b7224 */ /* 0x000fe200078e020b */
[----:B------:R-:W-:Y:S01]  /*5c40*/  SHF.R.S32.HI R85, RZ, 0x18, R85 ;  /* 0x00000018ff557819 */ /* 0x000fe20000011455 */
[C---:B------:R-:W-:Y:S01]  /*5c50*/  IMAD R10, R78.reuse, R14, RZ ;  /* 0x0000000e4e0a7224 */ /* 0x040fe200078e02ff */
[----:B------:R-:W-:Y:S01]  /*5c60*/  SHF.R.S32.HI R86, RZ, 0x18, R103 ;  /* 0x00000018ff567819 */ /* 0x000fe20000011467 */
[----:B------:R-:W-:Y:S01]  /*5c70*/  IMAD R8, R81, R82, R8 ;  /* 0x0000005251087224 */ /* 0x000fe200078e0208 */
[----:B------:R-:W-:Y:S01]  /*5c80*/  I2IP.S8.S32.SAT R106, R11, R6, RZ ;  /* 0x000000060b6a7239 */ /* 0x000fe200000014ff */
[----:B------:R-:W-:Y:S01]  /*5c90*/  IMAD R9, R83, R82, R9 ;  /* 0x0000005253097224 */ /* 0x000fe200078e0209 */
[C---:B------:R-:W-:Y:S01]  /*5ca0*/  PRMT R83, R103.reuse, 0x8880, RZ ;  /* 0x0000888067537816 */ /* 0x040fe200000000ff */
[----:B------:R-:W-:Y:S01]  /*5cb0*/  IMAD.U32 R84, R103, 0x10000, RZ ;  /* 0x0001000067547824 */ /* 0x000fe200078e00ff */
[----:B------:R-:W-:Y:S01]  /*5cc0*/  I2IP.S8.S32.SAT R105, R5, R4, R106 ;  /* 0x0000000405697239 */ /* 0x000fe2000000146a */
[C---:B------:R-:W-:Y:S01]  /*5cd0*/  IMAD R15, R78.reuse, R15, RZ ;  /* 0x0000000f4e0f7224 */ /* 0x040fe200078e02ff */
[----:B------:R-:W-:Y:S01]  /*5ce0*/  SHF.R.S32.HI R81, RZ, 0x18, R102 ;  /* 0x00000018ff517819 */ /* 0x000fe20000011466 */
[----:B------:R-:W-:Y:S01]  /*5cf0*/  IMAD R10, R85, R82, R10 ;  /* 0x00000052550a7224 */ /* 0x000fe200078e020a */
[----:B------:R-:W-:Y:S01]  /*5d00*/  SHF.R.S32.HI R84, RZ, 0x18, R84 ;  /* 0x00000018ff547819 */ /* 0x000fe20000011454 */
[C---:B------:R-:W-:Y:S01]  /*5d10*/  IMAD R12, R78.reuse, R16, RZ ;  /* 0x000000104e0c7224 */ /* 0x040fe200078e02ff */
[----:B------:R-:W-:Y:S01]  /*5d20*/  SHF.L.U32 R85, R103, 0x8, RZ ;  /* 0x0000000867557819 */ /* 0x000fe200000006ff */
[----:B------:R-:W-:Y:S02]  /*5d30*/  IMAD R13, R78, R17, RZ ;  /* 0x000000114e0d7224 */ /* 0x000fe400078e02ff */
[----:B------:R-:W-:Y:S01]  /*5d40*/  IMAD R15, R81, R82, R15 ;  /* 0x00000052510f7224 */ /* 0x000fe200078e020f */
[----:B------:R-:W-:Y:S01]  /*5d50*/  PRMT R81, R88, 0x8880, RZ ;  /* 0x0000888058517816 */ /* 0x000fe200000000ff */
[----:B------:R-:W-:Y:S01]  /*5d60*/  IMAD R14, R78, R18, RZ ;  /* 0x000000124e0e7224 */ /* 0x000fe200078e02ff */
[----:B------:R-:W-:Y:S01]  /*5d70*/  SHF.R.S32.HI R85, RZ, 0x18, R85 ;  /* 0x00000018ff557819 */ /* 0x000fe20000011455 */
[----:B------:R-:W-:Y:S01]  /*5d80*/  IMAD R12, R83, R82, R12 ;  /* 0x00000052530c7224 */ /* 0x000fe200078e020c */
[----:B------:R-:W-:Y:S01]  /*5d90*/  I2IP.S8.S32.SAT R106, R15, R10, RZ ;  /* 0x0000000a0f6a7239 */ /* 0x000fe200000014ff */
[----:B------:R-:W-:Y:S01]  /*5da0*/  IMAD R13, R84, R82, R13 ;  /* 0x00000052540d7224 */ /* 0x000fe200078e020d */
[----:B------:R-:W-:Y:S01]  /*5db0*/  SHF.L.U32 R83, R88, 0x10, RZ ;  /* 0x0000001058537819 */ /* 0x000fe200000006ff */
[C---:B------:R-:W-:Y:S01]  /*5dc0*/  IMAD R19, R78.reuse, R19, RZ ;  /* 0x000000134e137224 */ /* 0x040fe200078e02ff */
[----:B------:R-:W-:Y:S01]  /*5dd0*/  I2IP.S8.S32.SAT R106, R9, R8, R106 ;  /* 0x00000008096a7239 */ /* 0x000fe2000000146a */
[----:B------:R-:W-:Y:S01]  /*5de0*/  IMAD R14, R85, R82, R14 ;  /* 0x00000052550e7224 */ /* 0x000fe200078e020e */
[----:B------:R-:W-:Y:S01]  /*5df0*/  SHF.R.S32.HI R83, RZ, 0x18, R83 ;  /* 0x00000018ff537819 */ /* 0x000fe20000011453 */
[C---:B------:R-:W-:Y:S01]  /*5e00*/  IMAD R16, R78.reuse, R20, RZ ;  /* 0x000000144e107224 */ /* 0x040fe200078e02ff */
[----:B------:R-:W-:Y:S01]  /*5e10*/  SHF.L.U32 R84, R89, 0x10, RZ ;  /* 0x0000001059547819 */ /* 0x000fe200000006ff */
[----:B------:R-:W-:Y:S01]  /*5e20*/  IMAD R17, R78, R21, RZ ;  /* 0x000000154e117224 */ /* 0x000fe200078e02ff */
[----:B------:R-:W-:Y:S01]  /*5e30*/  SHF.L.U32 R85, R88, 0x8, RZ ;  /* 0x0000000858557819 */ /* 0x000fe200000006ff */
[----:B------:R-:W-:Y:S01]  /*5e40*/  IMAD R19, R86, R82, R19 ;  /* 0x0000005256137224 */ /* 0x000fe200078e0213 */
[----:B------:R-:W-:Y:S01]  /*5e50*/  SHF.R.S32.HI R84, RZ, 0x18, R84 ;  /* 0x00000018ff547819 */ /* 0x000fe20000011454 */
[C---:B------:R-:W-:Y:S01]  /*5e60*/  IMAD R18, R78.reuse, R22, RZ ;  /* 0x000000164e127224 */ /* 0x040fe200078e02ff */
[----:B------:R-:W-:Y:S01]  /*5e70*/  SHF.R.S32.HI R85, RZ, 0x18, R85 ;  /* 0x00000018ff557819 */ /* 0x000fe20000011455 */
[----:B------:R-:W-:Y:S01]  /*5e80*/  IMAD R16, R81, R82, R16 ;  /* 0x0000005251107224 */ /* 0x000fe200078e0210 */
[----:B------:R-:W-:Y:S01]  /*5e90*/  I2IP.S8.S32.SAT R107, R19, R14, RZ ;  /* 0x0000000e136b7239 */ /* 0x000fe200000014ff */
[-C--:B------:R-:W-:Y:S01]  /*5ea0*/  IMAD R17, R83, R82.reuse, R17 ;  /* 0x0000005253117224 */ /* 0x080fe200078e0211 */
[----:B------:R-:W-:Y:S01]  /*5eb0*/  PRMT R83, R89, 0x8880, RZ ;  /* 0x0000888059537816 */ /* 0x000fe200000000ff */
[C---:B------:R-:W-:Y:S01]  /*5ec0*/  IMAD R23, R78.reuse, R23, RZ ;  /* 0x000000174e177224 */ /* 0x040fe200078e02ff */
[----:B------:R-:W-:Y:S01]  /*5ed0*/  SHF.R.S32.HI R81, RZ, 0x18, R88 ;  /* 0x00000018ff517819 */ /* 0x000fe20000011458 */
[----:B------:R-:W-:Y:S01]  /*5ee0*/  IMAD R18, R85, R82, R18 ;  /* 0x0000005255127224 */ /* 0x000fe200078e0212 */
[----:B------:R-:W-:Y:S01]  /*5ef0*/  SHF.L.U32 R85, R89, 0x8, RZ ;  /* 0x0000000859557819 */ /* 0x000fe200000006ff */
[C---:B------:R-:W-:Y:S01]  /*5f00*/  IMAD R20, R78.reuse, R24, RZ ;  /* 0x000000184e147224 */ /* 0x040fe200078e02ff */
[----:B------:R-:W-:Y:S01]  /*5f10*/  I2IP.S8.S32.SAT R107, R13, R12, R107 ;  /* 0x0000000c0d6b7239 */ /* 0x000fe2000000146b */
[----:B------:R-:W-:Y:S01]  /*5f20*/  IMAD R21, R78, R25, RZ ;  /* 0x000000194e157224 */ /* 0x000fe200078e02ff */
[----:B------:R-:W-:Y:S01]  /*5f30*/  SHF.R.S32.HI R85, RZ, 0x18, R85 ;  /* 0x00000018ff557819 */ /* 0x000fe20000011455 */
[----:B------:R-:W-:Y:S01]  /*5f40*/  IMAD R23, R81, R82, R23 ;  /* 0x0000005251177224 */ /* 0x000fe200078e0217 */
[----:B------:R-:W-:Y:S01]  /*5f50*/  PRMT R81, R90, 0x8880, RZ ;  /* 0x000088805a517816 */ /* 0x000fe200000000ff */
[----:B------:R-:W-:Y:S01]  /*5f60*/  IMAD R22, R78, R26, RZ ;  /* 0x0000001a4e167224 */ /* 0x000fe200078e02ff */
[----:B------:R1:W-:Y:S01]  /*5f70*/  STS.128 [R153+UR49+0x8200], R104 ;  /* 0x0082006899007988 */ /* 0x0003e20008000c31 */
[----:B------:R-:W-:Y:S01]  /*5f80*/  IMAD R20, R83, R82, R20 ;  /* 0x0000005253147224 */ /* 0x000fe200078e0214 */
[----:B------:R-:W-:Y:S01]  /*5f90*/  I2IP.S8.S32.SAT R112, R23, R18, RZ ;  /* 0x0000001217707239 */ /* 0x000fe200000014ff */
[----:B------:R-:W-:Y:S01]  /*5fa0*/  IMAD R21, R84, R82, R21 ;  /* 0x0000005254157224 */ /* 0x000fe200078e0215 */
[----:B------:R-:W-:Y:S01]  /*5fb0*/  SHF.R.S32.HI R86, RZ, 0x18, R89 ;  /* 0x00000018ff567819 */ /* 0x000fe20000011459 */
[----:B------:R-:W-:Y:S01]  /*5fc0*/  IMAD.U32 R83, R90, 0x10000, RZ ;  /* 0x000100005a537824 */ /* 0x000fe200078e00ff */
[----:B------:R-:W-:Y:S01]  /*5fd0*/  I2IP.S8.S32.SAT R112, R17, R16, R112 ;  /* 0x0000001011707239 */ /* 0x000fe20000001470 */
[----:B------:R-:W-:Y:S01]  /*5fe0*/  IMAD R27, R78, R27, RZ ;  /* 0x0000001b4e1b7224 */ /* 0x000fe200078e02ff */
[----:B------:R-:W-:Y:S01]  /*5ff0*/  SHF.L.U32 R84, R91, 0x10, RZ ;  /* 0x000000105b547819 */ /* 0x000fe200000006ff */
[----:B------:R-:W-:Y:S01]  /*6000*/  IMAD R22, R85, R82, R22 ;  /* 0x0000005255167224 */ /* 0x000fe200078e0216 */
[----:B------:R-:W-:Y:S01]  /*6010*/  SHF.L.U32 R85, R90, 0x8, RZ ;  /* 0x000000085a557819 */ /* 0x000fe200000006ff */
[C---:B------:R-:W-:Y:S01]  /*6020*/  IMAD R24, R78.reuse, R28, RZ ;  /* 0x0000001c4e187224 */ /* 0x040fe200078e02ff */
[----:B------:R-:W-:Y:S01]  /*6030*/  SHF.R.S32.HI R83, RZ, 0x18, R83 ;  /* 0x00000018ff537819 */ /* 0x000fe20000011453 */
[----:B------:R-:W-:Y:S01]  /*6040*/  IMAD R25, R78, R29, RZ ;  /* 0x0000001d4e197224 */ /* 0x000fe200078e02ff */
[----:B------:R-:W-:Y:S01]  /*6050*/  SHF.R.S32.HI R84, RZ, 0x18, R84 ;  /* 0x00000018ff547819 */ /* 0x000fe20000011454 */
[----:B------:R-:W-:Y:S01]  /*6060*/  IMAD R27, R86, R82, R27 ;  /* 0x00000052561b7224 */ /* 0x000fe200078e021b */
[----:B------:R-:W-:Y:S01]  /*6070*/  SHF.R.S32.HI R85, RZ, 0x18, R85 ;  /* 0x00000018ff557819 */ /* 0x000fe20000011455 */
[C---:B------:R-:W-:Y:S01]  /*6080*/  IMAD R26, R78.reuse, R30, RZ ;  /* 0x0000001e4e1a7224 */ /* 0x040fe200078e02ff */
[----:B------:R-:W-:Y:S01]  /*6090*/  SHF.R.S32.HI R86, RZ, 0x18, R91 ;  /* 0x00000018ff567819 */ /* 0x000fe2000001145b */
[----:B------:R-:W-:Y:S01]  /*60a0*/  IMAD R24, R81, R82, R24 ;  /* 0x0000005251187224 */ /* 0x000fe200078e0218 */
[----:B------:R-:W-:Y:S01]  /*60b0*/  I2IP.S8.S32.SAT R113, R27, R22, RZ ;  /* 0x000000161b717239 */ /* 0x000fe200000014ff */
[----:B------:R-:W-:Y:S01]  /*60c0*/  IMAD R25, R83, R82, R25 ;  /* 0x0000005253197224 */ /* 0x000fe200078e0219 */
[----:B------:R-:W-:Y:S01]  /*60d0*/  SHF.R.S32.HI R81, RZ, 0x18, R90 ;  /* 0x00000018ff517819 */ /* 0x000fe2000001145a */
[C---:B------:R-:W-:Y:S01]  /*60e0*/  IMAD R31, R78.reuse, R31, RZ ;  /* 0x0000001f4e1f7224 */ /* 0x040fe200078e02ff */
[----:B------:R-:W-:Y:S01]  /*60f0*/  I2IP.S8.S32.SAT R113, R21, R20, R113 ;  /* 0x0000001415717239 */ /* 0x000fe20000001471 */
[----:B------:R-:W-:Y:S01]  /*6100*/  IMAD R26, R85, R82, R26 ;  /* 0x00000052551a7224 */ /* 0x000fe200078e021a */
[C---:B------:R-:W-:Y:S01]  /*6110*/  PRMT R83, R91.reuse, 0x8880, RZ ;  /* 0x000088805b537816 */ /* 0x040fe200000000ff */
[C---:B------:R-:W-:Y:S01]  /*6120*/  IMAD R28, R78.reuse, R32, RZ ;  /* 0x000000204e1c7224 */ /* 0x040fe200078e02ff */
[----:B------:R-:W-:Y:S01]  /*6130*/  SHF.L.U32 R85, R91, 0x8, RZ ;  /* 0x000000085b557819 */ /* 0x000fe200000006ff */
[C---:B------:R-:W-:Y:S02]  /*6140*/  IMAD R29, R78.reuse, R33, RZ ;  /* 0x000000214e1d7224 */ /* 0x040fe400078e02ff */
[----:B------:R-:W-:Y:S01]  /*6150*/  IMAD R31, R81, R82, R31 ;  /* 0x00000052511f7224 */ /* 0x000fe200078e021f */
[----:B------:R-:W-:Y:S01]  /*6160*/  SHF.R.S32.HI R85, RZ, 0x18, R85 ;  /* 0x00000018ff557819 */ /* 0x000fe20000011455 */
[----:B------:R-:W-:Y:S01]  /*6170*/  IMAD R30, R78, R34, RZ ;  /* 0x000000224e1e7224 */ /* 0x000fe200078e02ff */
[----:B------:R-:W-:Y:S01]  /*6180*/  PRMT R81, R92, 0x8880, RZ ;  /* 0x000088805c517816 */ /* 0x000fe200000000ff */
[----:B------:R-:W-:Y:S01]  /*6190*/  IMAD R28, R83, R82, R28 ;  /* 0x00000052531c7224 */ /* 0x000fe200078e021c */
[----:B------:R-:W-:Y:S01]  /*61a0*/  I2IP.S8.S32.SAT R114, R31, R26, RZ ;  /* 0x0000001a1f727239 */ /* 0x000fe200000014ff */
[----:B------:R-:W-:Y:S01]  /*61b0*/  IMAD R29, R84, R82, R29 ;  /* 0x00000052541d7224 */ /* 0x000fe200078e021d */
[----:B------:R-:W-:Y:S01]  /*61c0*/  SHF.L.U32 R83, R92, 0x10, RZ ;  /* 0x000000105c537819 */ /* 0x000fe200000006ff */
[----:B------:R-:W-:Y:S01]  /*61d0*/  IMAD R35, R78, R35, RZ ;  /* 0x000000234e237224 */ /* 0x000fe200078e02ff */
[----:B------:R-:W-:Y:S01]  /*61e0*/  I2IP.S8.S32.SAT R114, R25, R24, R114 ;  /* 0x0000001819727239 */ /* 0x000fe20000001472 */
[----:B------:R-:W-:Y:S01]  /*61f0*/  IMAD R30, R85, R82, R30 ;  /* 0x00000052551e7224 */ /* 0x000fe200078e021e */
[----:B------:R-:W-:Y:S01]  /*6200*/  SHF.L.U32 R85, R92, 0x8, RZ ;  /* 0x000000085c557819 */ /* 0x000fe200000006ff */
[C---:B------:R-:W-:Y:S01]  /*6210*/  IMAD R32, R78.reuse, R36, RZ ;  /* 0x000000244e207224 */ /* 0x040fe200078e02ff */
[----:B------:R-:W-:Y:S01]  /*6220*/  SHF.R.S32.HI R83, RZ, 0x18, R83 ;  /* 0x00000018ff537819 */ /* 0x000fe20000011453 */
[----:B------:R-:W-:Y:S01]  /*6230*/  IMAD R33, R78, R37, RZ ;  /* 0x000000254e217224 */ /* 0x000fe200078e02ff */
[----:B------:R-:W-:Y:S01]  /*6240*/  SHF.R.S32.HI R85, RZ, 0x18, R85 ;  /* 0x00000018ff557819 */ /* 0x000fe20000011455 */
[----:B------:R-:W-:Y:S01]  /*6250*/  IMAD R35, R86, R82, R35 ;  /* 0x0000005256237224 */ /* 0x000fe200078e0223 */
[----:B------:R-:W-:Y:S01]  /*6260*/  PRMT R84, R93, 0x8880, RZ ;  /* 0x000088805d547816 */ /* 0x000fe200000000ff */
[----:B------:R-:W-:Y:S01]  /*6270*/  IMAD R34, R78, R38, RZ ;  /* 0x000000264e227224 */ /* 0x000fe200078e02ff */
[----:B------:R-:W-:Y:S01]  /*6280*/  SHF.L.U32 R86, R96, 0x10, RZ ;  /* 0x0000001060567819 */ /* 0x000fe200000006ff */
[----:B------:R-:W-:Y:S01]  /*6290*/  IMAD R32, R81, R82, R32 ;  /* 0x0000005251207224 */ /* 0x000fe200078e0220 */
[----:B------:R-:W-:Y:S01]  /*62a0*/  SHF.R.S32.HI R81, RZ, 0x18, R92 ;  /* 0x00000018ff517819 */ /* 0x000fe2000001145c */
[C---:B------:R-:W-:Y:S01]  /*62b0*/  IMAD R39, R78.reuse, R39, RZ ;  /* 0x000000274e277224 */ /* 0x040fe200078e02ff */
[----:B------:R-:W-:Y:S01]  /*62c0*/  I2IP.S8.S32.SAT R115, R35, R30, RZ ;  /* 0x0000001e23737239 */ /* 0x000fe200000014ff */
[-C--:B------:R-:W-:Y:S02]  /*62d0*/  IMAD R33, R83, R82.reuse, R33 ;  /* 0x0000005253217224 */ /* 0x080fe400078e0221 */
[----:B------:R-:W-:Y:S01]  /*62e0*/  IMAD R34, R85, R82, R34 ;  /* 0x0000005255227224 */ /* 0x000fe200078e0222 */
[----:B------:R-:W-:Y:S01]  /*62f0*/  I2IP.S8.S32.SAT R115, R29, R28, R115 ;  /* 0x0000001c1d737239 */ /* 0x000fe20000001473 */
[C---:B------:R-:W-:Y:S01]  /*6300*/  IMAD.U32 R83, R93.reuse, 0x10000, RZ ;  /* 0x000100005d537824 */ /* 0x040fe200078e00ff */
[----:B------:R-:W-:Y:S01]  /*6310*/  SHF.L.U32 R85, R93, 0x8, RZ ;  /* 0x000000085d557819 */ /* 0x000fe200000006ff */
[----:B------:R-:W-:Y:S01]  /*6320*/  IMAD R39, R81, R82, R39 ;  /* 0x0000005251277224 */ /* 0x000fe200078e0227 */
[----:B------:R-:W-:Y:S01]  /*6330*/  MOV R81, R84 ;  /* 0x0000005400517202 */ /* 0x000fe20000000f00 */
[C---:B------:R-:W-:Y:S01]  /*6340*/  IMAD R36, R78.reuse, R40, RZ ;  /* 0x000000284e247224 */ /* 0x040fe200078e02ff */
[----:B------:R-:W-:Y:S01]  /*6350*/  SHF.R.S32.HI R83, RZ, 0x18, R83 ;  /* 0x00000018ff537819 */ /* 0x000fe20000011453 */
[C---:B------:R-:W-:Y:S01]  /*6360*/  IMAD R37, R78.reuse, R41, RZ ;  /* 0x000000294e257224 */ /* 0x040fe200078e02ff */
[----:B------:R-:W-:Y:S01]  /*6370*/  SHF.R.S32.HI R85, RZ, 0x18, R85 ;  /* 0x00000018ff557819 */ /* 0x000fe20000011455 */
[C---:B------:R-:W-:Y:S01]  /*6380*/  IMAD R38, R78.reuse, R42, RZ ;  /* 0x0000002a4e267224 */ /* 0x040fe200078e02ff */
[----:B------:R1:W-:Y:S01]  /*6390*/  STS.128 [R172+0x8200], R112 ;  /* 0x00820070ac007388 */ /* 0x0003e20000000c00 */
[----:B------:R-:W-:Y:S01]  /*63a0*/  IMAD R36, R81, R82, R36 ;  /* 0x0000005251247224 */ /* 0x000fe200078e0224 */
[----:B------:R-:W-:Y:S01]  /*63b0*/  I2IP.S8.S32.SAT R120, R39, R34, RZ ;  /* 0x0000002227787239 */ /* 0x000fe200000014ff */
[-C--:B------:R-:W-:Y:S01]  /*63c0*/  IMAD R37, R83, R82.reuse, R37 ;  /* 0x0000005253257224 */ /* 0x080fe200078e0225 */
[----:B------:R-:W-:Y:S01]  /*63d0*/  SHF.R.S32.HI R84, RZ, 0x18, R93 ;  /* 0x00000018ff547819 */ /* 0x000fe2000001145d */
[----:B------:R-:W-:Y:S01]  /*63e0*/  IMAD R43, R78, R43, RZ ;  /* 0x0000002b4e2b7224 */ /* 0x000fe200078e02ff */
[C---:B------:R-:W-:Y:S01]  /*63f0*/  SHF.L.U32 R83, R94.reuse, 0x10, RZ ;  /* 0x000000105e537819 */ /* 0x040fe200000006ff */
[----:B------:R-:W-:Y:S01]  /*6400*/  IMAD R38, R85, R82, R38 ;  /* 0x0000005255267224 */ /* 0x000fe200078e0226 */
[----:B------:R-:W-:Y:S01]  /*6410*/  PRMT R81, R94, 0x8880, RZ ;  /* 0x000088805e517816 */ /* 0x000fe200000000ff */
[----:B------:R-:W-:Y:S01]  /*6420*/  IMAD R40, R78, R44, RZ ;  /* 0x0000002c4e287224 */ /* 0x000fe200078e02ff */
[----:B------:R-:W-:Y:S01]  /*6430*/  SHF.L.U32 R85, R94, 0x8, RZ ;  /* 0x000000085e557819 */ /* 0x000fe200000006ff */
[----:B------:R-:W-:Y:S01]  /*6440*/  IMAD R41, R78, R45, RZ ;  /* 0x0000002d4e297224 */ /* 0x000fe200078e02ff */
[----:B------:R-:W-:Y:S01]  /*6450*/  SHF.R.S32.HI R83, RZ, 0x18, R83 ;  /* 0x00000018ff537819 */ /* 0x000fe20000011453 */
[----:B------:R-:W-:Y:S01]  /*6460*/  IMAD R43, R84, R82, R43 ;  /* 0x00000052542b7224 */ /* 0x000fe200078e022b */
[----:B------:R-:W-:Y:S01]  /*6470*/  SHF.R.S32.HI R85, RZ, 0x18, R85 ;  /* 0x00000018ff557819 */ /* 0x000fe20000011455 */
[C---:B------:R-:W-:Y:S01]  /*6480*/  IMAD R42, R78.reuse, R46, RZ ;  /* 0x0000002e4e2a7224 */ /* 0x040fe200078e02ff */
[----:B------:R-:W-:Y:S01]  /*6490*/  I2IP.S8.S32.SAT R120, R33, R32, R120 ;  /* 0x0000002021787239 */ /* 0x000fe20000001478 */
[----:B------:R-:W-:Y:S01]  /*64a0*/  IMAD R40, R81, R82, R40 ;  /* 0x0000005251287224 */ /* 0x000fe200078e0228 */
[----:B------:R-:W-:Y:S01]  /*64b0*/  SHF.R.S32.HI R84, RZ, 0x18, R94 ;  /* 0x00000018ff547819 */ /* 0x000fe2000001145e */
[----:B------:R-:W-:Y:S01]  /*64c0*/  IMAD R47, R78, R47, RZ ;  /* 0x0000002f4e2f7224 */ /* 0x000fe200078e02ff */
[----:B------:R-:W-:Y:S01]  /*64d0*/  I2IP.S8.S32.SAT R121, R43, R38, RZ ;  /* 0x000000262b797239 */ /* 0x000fe200000014ff */
[-C--:B------:R-:W-:Y:S01]  /*64e0*/  IMAD R41, R83, R82.reuse, R41 ;  /* 0x0000005253297224 */ /* 0x080fe200078e0229 */
[----:B------:R-:W-:Y:S01]  /*64f0*/  PRMT R81, R95, 0x8880, RZ ;  /* 0x000088805f517816 */ /* 0x000fe200000000ff */
[-C--:B------:R-:W-:Y:S01]  /*6500*/  IMAD R42, R85, R82.reuse, R42 ;  /* 0x00000052552a7224 */ /* 0x080fe200078e022a */
[----:B------:R-:W-:Y:S01]  /*6510*/  SHF.L.U32 R83, R95, 0x10, RZ ;  /* 0x000000105f537819 */ /* 0x000fe200000006ff */
[----:B------:R-:W-:Y:S01]  /*6520*/  IMAD R47, R84, R82, R47 ;  /* 0x00000052542f7224 */ /* 0x000fe200078e022f */
[----:B------:R-:W-:Y:S01]  /*6530*/  I2IP.S8.S32.SAT R121, R37, R36, R121 ;  /* 0x0000002425797239 */ /* 0x000fe20000001479 */
[C---:B------:R-:W-:Y:S01]  /*6540*/  IMAD R44, R78.reuse, R48, RZ ;  /* 0x000000304e2c7224 */ /* 0x040fe200078e02ff */
[----:B------:R-:W-:Y:S01]  /*6550*/  SHF.R.S32.HI R83, RZ, 0x18, R83 ;  /* 0x00000018ff537819 */ /* 0x000fe20000011453 */
[----:B------:R-:W-:Y:S01]  /*6560*/  IMAD.SHL.U32 R84, R95, 0x100, RZ ;  /* 0x000001005f547824 */ /* 0x000fe200078e00ff */
[----:B------:R-:W-:Y:S01]  /*6570*/  I2IP.S8.S32.SAT R122, R47, R42, RZ ;  /* 0x0000002a2f7a7239 */ /* 0x000fe200000014ff */
[----:B------:R-:W-:Y:S01]  /*6580*/  IMAD R45, R78, R49, RZ ;  /* 0x000000314e2d7224 */ /* 0x000fe200078e02ff */
[----:B------:R-:W-:Y:S01]  /*6590*/  PRMT R85, R96, 0x8880, RZ ;  /* 0x0000888060557816 */ /* 0x000fe200000000ff */
[----:B------:R-:W-:Y:S01]  /*65a0*/  IMAD R44, R81, R82, R44 ;  /* 0x00000052512c7224 */ /* 0x000fe200078e022c */
[----:B------:R-:W-:Y:S01]  /*65b0*/  SHF.R.S32.HI R81, RZ, 0x18, R84 ;  /* 0x00000018ff517819 */ /* 0x000fe20000011454 */
[C---:B------:R-:W-:Y:S01]  /*65c0*/  IMAD R46, R78.reuse, R50, RZ ;  /* 0x000000324e2e7224 */ /* 0x040fe200078e02ff */
[----:B------:R-:W-:Y:S01]  /*65d0*/  I2IP.S8.S32.SAT R122, R41, R40, R122 ;  /* 0x00000028297a7239 */ /* 0x000fe2000000147a */
[----:B------:R-:W-:Y:S01]  /*65e0*/  IMAD R45, R83, R82, R45 ;  /* 0x00000052532d7224 */ /* 0x000fe200078e022d */
[----:B------:R-:W-:Y:S01]  /*65f0*/  SHF.R.S32.HI R83, RZ, 0x18, R95 ;  /* 0x00000018ff537819 */ /* 0x000fe2000001145f */
[----:B------:R-:W-:Y:S01]  /*6600*/  IMAD R51, R78, R51, RZ ;  /* 0x000000334e337224 */ /* 0x000fe200078e02ff */
[----:B------:R-:W-:Y:S01]  /*6610*/  SHF.L.U32 R84, R96, 0x8, RZ ;  /* 0x0000000860547819 */ /* 0x000fe200000006ff */
[C---:B------:R-:W-:Y:S02]  /*6620*/  IMAD R48, R78.reuse, R52, RZ ;  /* 0x000000344e307224 */ /* 0x040fe400078e02ff */
[-C--:B------:R-:W-:Y:S01]  /*6630*/  IMAD R46, R81, R82.reuse, R46 ;  /* 0x00000052512e7224 */ /* 0x080fe200078e022e */
[----:B------:R-:W-:Y:S01]  /*6640*/  SHF.R.S32.HI R81, RZ, 0x18, R86 ;  /* 0x00000018ff517819 */ /* 0x000fe20000011456 */
[C---:B------:R-:W-:Y:S01]  /*6650*/  IMAD R49, R78.reuse, R53, RZ ;  /* 0x000000354e317224 */ /* 0x040fe200078e02ff */
[----:B------:R-:W-:Y:S01]  /*6660*/  SHF.R.S32.HI R86, RZ, 0x18, R99 ;  /* 0x00000018ff567819 */ /* 0x000fe20000011463 */
[----:B------:R-:W-:Y:S01]  /*6670*/  IMAD R51, R83, R82, R51 ;  /* 0x0000005253337224 */ /* 0x000fe200078e0233 */
[----:B------:R-:W-:Y:S01]  /*6680*/  SHF.R.S32.HI R83, RZ, 0x18, R84 ;  /* 0x00000018ff537819 */ /* 0x000fe20000011454 */
[C---:B------:R-:W-:Y:S01]  /*6690*/  IMAD R50, R78.reuse, R54, RZ ;  /* 0x000000364e327224 */ /* 0x040fe200078e02ff */
[----:B------:R-:W-:Y:S01]  /*66a0*/  SHF.R.S32.HI R84, RZ, 0x18, R96 ;  /* 0x00000018ff547819 */ /* 0x000fe20000011460 */
[----:B------:R-:W-:Y:S01]  /*66b0*/  IMAD R48, R85, R82, R48 ;  /* 0x0000005255307224 */ /* 0x000fe200078e0230 */
[----:B------:R-:W-:Y:S01]  /*66c0*/  I2IP.S8.S32.SAT R123, R51, R46, RZ ;  /* 0x0000002e337b7239 */ /* 0x000fe200000014ff */
[C---:B------:R-:W-:Y:S01]  /*66d0*/  IMAD R55, R78.reuse, R55, RZ ;  /* 0x000000374e377224 */ /* 0x040fe200078e02ff */
[----:B------:R-:W-:Y:S01]  /*66e0*/  SHF.L.U32 R85, R97, 0x10, RZ ;  /* 0x0000001061557819 */ /* 0x000fe200000006ff */
[----:B------:R-:W-:Y:S01]  /*66f0*/  IMAD R49, R81, R82, R49 ;  /* 0x0000005251317224 */ /* 0x000fe200078e0231 */
[----:B------:R-:W-:Y:S01]  /*6700*/  PRMT R81, R97, 0x8880, RZ ;  /* 0x0000888061517816 */ /* 0x000fe200000000ff */
[----:B------:R-:W-:Y:S01]  /*6710*/  IMAD R52, R78, R56, RZ ;  /* 0x000000384e347224 */ /* 0x000fe200078e02ff */
[----:B------:R-:W-:Y:S01]  /*6720*/  I2IP.S8.S32.SAT R123, R45, R44, R123 ;  /* 0x0000002c2d7b7239 */ /* 0x000fe2000000147b */
[-C--:B------:R-:W-:Y:S01]  /*6730*/  IMAD R50, R83, R82.reuse, R50 ;  /* 0x0000005253327224 */ /* 0x080fe200078e0232 */
[----:B------:R-:W-:Y:S01]  /*6740*/  SHF.R.S32.HI R83, RZ, 0x18, R85 ;  /* 0x00000018ff537819 */ /* 0x000fe20000011455 */
[-C--:B------:R-:W-:Y:S01]  /*6750*/  IMAD R55, R84, R82.reuse, R55 ;  /* 0x0000005254377224 */ /* 0x080fe200078e0237 */
[----:B------:R-:W-:Y:S01]  /*6760*/  PRMT R85, R98, 0x8880, RZ ;  /* 0x0000888062557816 */ /* 0x000fe200000000ff */
[----:B------:R-:W-:Y:S01]  /*6770*/  IMAD R52, R81, R82, R52 ;  /* 0x0000005251347224 */ /* 0x000fe200078e0234 */
[----:B------:R-:W-:Y:S01]  /*6780*/  SHF.L.U32 R81, R97, 0x8, RZ ;  /* 0x0000000861517819 */ /* 0x000fe200000006ff */
[C---:B------:R-:W-:Y:S01]  /*6790*/  IMAD R53, R78.reuse, R57, RZ ;  /* 0x000000394e357224 */ /* 0x040fe200078e02ff */
[----:B------:R1:W-:Y:S01]  /*67a0*/  STS.128 [R171+0x8200], R120 ;  /* 0x00820078ab007388 */ /* 0x0003e20000000c00 */
[----:B------:R-:W-:Y:S01]  /*67b0*/  IMAD R54, R78, R58, RZ ;  /* 0x0000003a4e367224 */ /* 0x000fe200078e02ff */
[----:B------:R-:W-:Y:S01]  /*67c0*/  SHF.R.S32.HI R81, RZ, 0x18, R81 ;  /* 0x00000018ff517819 */ /* 0x000fe20000011451 */
[----:B------:R-:W-:Y:S01]  /*67d0*/  IMAD R53, R83, R82, R53 ;  /* 0x0000005253357224 */ /* 0x000fe200078e0235 */
[----:B------:R-:W-:Y:S01]  /*67e0*/  SHF.L.U32 R84, R98, 0x10, RZ ;  /* 0x0000001062547819 */ /* 0x000fe200000006ff */
[C---:B------:R-:W-:Y:S01]  /*67f0*/  IMAD R59, R78.reuse, R59, RZ ;  /* 0x0000003b4e3b7224 */ /* 0x040fe200078e02ff */
[----:B------:R-:W-:Y:S01]  /*6800*/  SHF.R.S32.HI R83, RZ, 0x18, R97 ;  /* 0x00000018ff537819 */ /* 0x000fe20000011461 */
[C---:B------:R-:W-:Y:S01]  /*6810*/  IMAD R56, R78.reuse, R60, RZ ;  /* 0x0000003c4e387224 */ /* 0x040fe200078e02ff */
[----:B------:R-:W-:Y:S01]  /*6820*/  I2IP.S8.S32.SAT R124, R55, R50, RZ ;  /* 0x00000032377c7239 */ /* 0x000fe200000014ff */
[----:B------:R-:W-:Y:S01]  /*6830*/  IMAD R54, R81, R82, R54 ;  /* 0x0000005251367224 */ /* 0x000fe200078e0236 */
[----:B------:R-:W-:Y:S01]  /*6840*/  SHF.R.S32.HI R84, RZ, 0x18, R84 ;  /* 0x00000018ff547819 */ /* 0x000fe20000011454 */
[----:B------:R-:W-:Y:S01]  /*6850*/  IMAD R57, R78, R61, RZ ;  /* 0x0000003d4e397224 */ /* 0x000fe200078e02ff */
[----:B------:R-:W-:Y:S01]  /*6860*/  I2IP.S8.S32.SAT R124, R49, R48, R124 ;  /* 0x00000030317c7239 */ /* 0x000fe2000000147c */
[-C--:B------:R-:W-:Y:S01]  /*6870*/  IMAD R59, R83, R82.reuse, R59 ;  /* 0x00000052533b7224 */ /* 0x080fe200078e023b */
[----:B------:R-:W-:Y:S01]  /*6880*/  PRMT R83, R99, 0x8880, RZ ;  /* 0x0000888063537816 */ /* 0x000fe200000000ff */
[-C--:B------:R-:W-:Y:S01]  /*6890*/  IMAD R56, R85, R82.reuse, R56 ;  /* 0x0000005255387224 */ /* 0x080fe200078e0238 */
[----:B------:R-:W-:Y:S01]  /*68a0*/  SHF.R.S32.HI R81, RZ, 0x18, R98 ;  /* 0x00000018ff517819 */ /* 0x000fe20000011462 */
[----:B------:R-:W-:Y:S01]  /*68b0*/  IMAD R57, R84, R82, R57 ;  /* 0x0000005254397224 */ /* 0x000fe200078e0239 */
[----:B------:R-:W-:Y:S01]  /*68c0*/  I2IP.S8.S32.SAT R125, R59, R54, RZ ;  /* 0x000000363b7d7239 */ /* 0x000fe200000014ff */
[C---:B------:R-:W-:Y:S01]  /*68d0*/  IMAD R58, R78.reuse, R62, RZ ;  /* 0x0000003e4e3a7224 */ /* 0x040fe200078e02ff */
[C---:B------:R-:W-:Y:S01]  /*68e0*/  SHF.L.U32 R85, R99.reuse, 0x8, RZ ;  /* 0x0000000863557819 */ /* 0x040fe200000006ff */
[----:B------:R-:W-:Y:S01]  /*68f0*/  IMAD.U32 R84, R99, 0x10000, RZ ;  /* 0x0001000063547824 */ /* 0x000fe200078e00ff */
[----:B------:R-:W-:Y:S01]  /*6900*/  I2IP.S8.S32.SAT R125, R53, R52, R125 ;  /* 0x00000034357d7239 */ /* 0x000fe2000000147d */
[C---:B------:R-:W-:Y:S01]  /*6910*/  IMAD R63, R78.reuse, R63, RZ ;  /* 0x0000003f4e3f7224 */ /* 0x040fe200078e02ff */
[----:B------:R-:W-:Y:S01]  /*6920*/  SHF.R.S32.HI R85, RZ, 0x18, R85 ;  /* 0x00000018ff557819 */ /* 0x000fe20000011455 */
[C---:B------:R-:W-:Y:S01]  /*6930*/  IMAD R60, R78.reuse, R64, RZ ;  /* 0x000000404e3c7224 */ /* 0x040fe200078e02ff */
[----:B------:R-:W-:Y:S01]  /*6940*/  SHF.R.S32.HI R84, RZ, 0x18, R84 ;  /* 0x00000018ff547819 */ /* 0x000fe20000011454 */
[-C--:B------:R-:W-:Y:S02]  /*6950*/  IMAD R58, R87, R82.reuse, R58 ;  /* 0x00000052573a7224 */ /* 0x080fe400078e023a */
[C---:B------:R-:W-:Y:S02]  /*6960*/  IMAD R61, R78.reuse, R65, RZ ;  /* 0x000000414e3d7224 */ /* 0x040fe400078e02ff */
[-C--:B------:R-:W-:Y:S02]  /*6970*/  IMAD R63, R81, R82.reuse, R63 ;  /* 0x00000052513f7224 */ /* 0x080fe400078e023f */
[----:B------:R-:W-:Y:S02]  /*6980*/  IMAD R60, R83, R82, R60 ;  /* 0x00000052533c7224 */ /* 0x000fe400078e023c */
[----:B------:R-:W-:Y:S01]  /*6990*/  IMAD R62, R78, R66, RZ ;  /* 0x000000424e3e7224 */ /* 0x000fe200078e02ff */
[----:B------:R-:W-:Y:S01]  /*69a0*/  I2IP.S8.S32.SAT R126, R63, R58, RZ ;  /* 0x0000003a3f7e7239 */ /* 0x000fe200000014ff */
[----:B------:R-:W-:Y:S02]  /*69b0*/  IMAD R61, R84, R82, R61 ;  /* 0x00000052543d7224 */ /* 0x000fe400078e023d */
[----:B------:R-:W-:Y:S01]  /*69c0*/  IMAD R67, R78, R67, RZ ;  /* 0x000000434e437224 */ /* 0x000fe200078e02ff */
[----:B------:R-:W-:Y:S01]  /*69d0*/  I2IP.S8.S32.SAT R126, R57, R56, R126 ;  /* 0x00000038397e7239 */ /* 0x000fe2000000147e */
[-C--:B------:R-:W-:Y:S02]  /*69e0*/  IMAD R62, R85, R82.reuse, R62 ;  /* 0x00000052553e7224 */ /* 0x080fe400078e023e */
[----:B------:R-:W-:Y:S05]  /*69f0*/  IMAD R67, R86, R82, R67 ;  /* 0x0000005256437224 */ /* 0x000fea00078e0243 */
[----:B------:R-:W-:Y:S04]  /*6a00*/  I2IP.S8.S32.SAT R127, R67, R62, RZ ;  /* 0x0000003e437f7239 */ /* 0x000fe800000014ff */
[----:B------:R-:W-:Y:S05]  /*6a10*/  I2IP.S8.S32.SAT R127, R61, R60, R127 ;  /* 0x0000003c3d7f7239 */ /* 0x000fea000000147f */
[----:B------:R1:W-:Y:S01]  /*6a20*/  STS.128 [R170+0x8200], R124 ;  /* 0x0082007caa007388 */ /* 0x0003e20000000c00 */
[----:B------:R-:W-:Y:S01]  /*6a30*/  @!PT LDS RZ, [RZ] ;  /* 0x00000000fffff984 */ /* 0x000fe20000000800 */
[----:B------:R-:W-:Y:S01]  /*6a40*/  @!PT LDS RZ, [RZ] ;  /* 0x00000000fffff984 */ /* 0x000fe20000000800 */
[----:B------:R-:W-:Y:S01]  /*6a50*/  @!PT LDS RZ, [RZ] ;  /* 0x00000000fffff984 */ /* 0x000fe20000000800 */
[----:B------:R-:W-:Y:S01]  /*6a60*/  @!PT LDS RZ, [RZ] ;  /* 0x00000000fffff984 */ /* 0x000fe20000000800 */
[----:B------:R2:W-:Y:S07]  /*6a70*/  MEMBAR.ALL.CTA ;  /* 0x0000000000007992 */ /* 0x0005ee0000008000 */
[----:B--2---:R-:W2:Y:S02]  /*6a80*/  FENCE.VIEW.ASYNC.S ;  /* 0x00000000000073c6 */ /* 0x004ea40000000000 */
[----:B--2---:R-:W-:Y:S06]  /*6a90*/  BAR.SYNC.DEFER_BLOCKING 0x1, 0x80 ;  /* 0x0042000000007b1d */ /* 0x004fec0000010000 */
[----:B------:R-:W-:Y:S05]  /*6aa0*/  @P0 BRA `(.L_x_95) ;  /* 0x0000000000280947 */ /* 0x000fea0003800000 */
[----:B------:R-:W-:Y:S02]  /*6ab0*/  UIADD3 UR4, UPT, UPT, UR49, 0x8200, URZ ;  /* 0x0000820031047890 */ /* 0x000fe4000fffe0ff */
[----:B------:R-:W-:Y:S01]  /*6ac0*/  UIADD3 UR6, UP0, UPT, UR52, 0x680, URZ ;  /* 0x0000068034067890 */ /* 0x000fe2000ff1e0ff */
[----:B------:R-:W-:Y:S03]  /*6ad0*/  UMOV UR43, UR36 ;  /* 0x00000024002b7c82 */ /* 0x000fe60008000000 */
[----:B------:R-:W-:Y:S01]  /*6ae0*/  MOV R166, UR4 ;  /* 0x0000000400a67c02 */ /* 0x000fe20008000f00 */
[----:B------:R-:W-:Y:S03]  /*6af0*/  UIADD3.X UR7, UPT, UPT, URZ, UR53, URZ, UP0, !UPT ;  /* 0x00000035ff077290 */ /* 0x000fe600087fe4ff */
[----:B------:R-:W-:Y:S11]  /*6b00*/  R2UR UR40, R166 ;  /* 0x00000000a62872ca */ /* 0x000ff600000e0000 */
[----:B------:R-:W-:Y:S02]  /*6b10*/  @!UPT UIADD3 URZ, UPT, UPT, URZ, URZ, URZ ;  /* 0x000000fffffff290 */ /* 0x000fe4000fffe0ff */
[----:B------:R2:W-:Y:S01]  /*6b20*/  UTMASTG.3D [UR40], [UR6] ;  /* 0x00000028060073b5 */ /* 0x0005e20008010000 */
[----:B------:R0:W-:Y:S01]  /*6b30*/  UTMACMDFLUSH ;  /* 0x00000000000079b7 */ /* 0x0001e20000000000 */
[----:B--2---:R-:W-:Y:S04]  /*6b40*/  DEPBAR.LE SB0, 0x1 ;  /* 0x000080400000791a */ /* 0x004fe80000000000 */
.L_x_95:
[----:B------:R-:W-:Y:S05]  /*6b50*/  BSYNC.RECONVERGENT B0 ;  /* 0x0000000000007941 */ /* 0x000fea0003800200 */
.L_x_94:
[----:B------:R-:W-:Y:S06]  /*6b60*/  BAR.SYNC.DEFER_BLOCKING 0x1, 0x80 ;  /* 0x0042000000007b1d */ /* 0x000fec0000010000 */
[----:B------:R-:W2:Y:S01]  /*6b70*/  @P6 SYNCS.PHASECHK.TRANS64.TRYWAIT P0, [R118+URZ+0x20], R119 ;  /* 0x00002077760065a7 */ /* 0x000ea200080011ff */
[----:B------:R-:W-:Y:S01]  /*6b80*/  BSSY B1, `(.L_x_96) ;  /* 0x0000023000017945 */ /* 0x000fe20003800000 */
[----:B--2---:R-:W-:Y:S03]  /*6b90*/  @P6 SEL R109, RZ, 0x1, !P0 ;  /* 0x00000001ff6d6807 */ /* 0x004fe60004000000 */
[----:B------:R-:W-:Y:S05]  /*6ba0*/  @!P6 BRA `(.L_x_97) ;  /* 0x000000000080e947 */ /* 0x000fea0003800000 */
[----:B------:R-:W-:Y:S01]  /*6bb0*/  ISETP.NE.AND P1, PT, R110, RZ, PT ;  /* 0x000000ff6e00720c */ /* 0x000fe20003f25270 */
[----:B------:R-:W-:Y:S01]  /*6bc0*/  BSSY B0, `(.L_x_98) ;  /* 0x000000a000007945 */ /* 0x000fe20003800000 */
[----:B------:R-:W-:Y:S11]  /*6bd0*/  ISETP.NE.AND P0, PT, R109, RZ, PT ;  /* 0x000000ff6d00720c */ /* 0x000ff60003f05270 */
[----:B------:R-:W-:Y:S04]  /*6be0*/  @P1 IMAD R5, R160, 0x2000, R111 ;  /* 0x00002000a0051824 */ /* 0x000fe800078e026f */
[--C-:B------:R-:W-:Y:S01]  /*6bf0*/  @P1 IMAD.IADD R4, R165, 0x1, R5.reuse ;  /* 0x00000001a5041824 */ /* 0x100fe200078e0205 */
[----:B------:R-:W-:Y:S01]  /*6c00*/  @P1 IADD3 R2, PT, PT, R164, R5, RZ ;  /* 0x00000005a4021210 */ /* 0x000fe20007ffe0ff */
[----:B------:R-:W-:Y:S01]  /*6c10*/  @P1 IMAD.IADD R0, R116, 0x1, R5 ;  /* 0x0000000174001824 */ /* 0x000fe200078e0205 */
[----:B------:R-:W-:Y:S06]  /*6c20*/  @P0 BRA `(.L_x_99) ;  /* 0x00000000000c0947 */ /* 0x000fec0003800000 */
[----:B------:R-:W-:Y:S04]  /*6c30*/  SHF.L.U32 R3, R159, 0x1f, RZ ;  /* 0x0000001f9f037819 */ /* 0x000fe800000006ff */
[----:B------:R-:W2:Y:S02]  /*6c40*/  SYNCS.PHASECHK.TRANS64.TRYWAIT P0, [R118+URZ+0x20], R3 ;  /* 0x00002003760075a7 */ /* 0x000ea400080011ff */
[----:B--2---:R-:W-:Y:S05]  /*6c50*/  @!P0 BRA `(.L_x_100) ;  /* 0x0000004800d08947 */ /* 0x004fea0003800000 */
.L_x_99:
[----:B------:R-:W-:Y:S05]  /*6c60*/  BSYNC B0 ;  /* 0x0000000000007941 */ /* 0x000fea0003800000 */
.L_x_98:
[----:B------:R-:W-:Y:S01]  /*6c70*/  ISETP.NE.AND P0, PT, R110, RZ, PT ;  /* 0x000000ff6e00720c */ /* 0x000fe20003f05270 */
[----:B--2---:R-:W-:Y:S02]  /*6c80*/  VIADD R118, R118, 0x40 ;  /* 0x0000004076767836 */ /* 0x004fe40000000000 */
[----:B------:R-:W-:Y:S02]  /*6c90*/  IMAD.U32 R3, RZ, RZ, UR37 ;  /* 0x00000025ff037e24 */ /* 0x000fe4000f8e00ff */
[----:B------:R-:W-:Y:S03]  /*6ca0*/  VIADD R160, R160, 0x1 ;  /* 0x00000001a0a07836 */ /* 0x000fe60000000000 */
[----:B------:R-:W-:Y:S05]  /*6cb0*/  PRMT R3, R3, 0x654, R118 ;  /* 0x0000065403037816 */ /* 0x000fea0000000076 */
[----:B------:R2:W3:Y:S04]  /*6cc0*/  @P0 LDS.128 R100, [R5+0x200] ;  /* 0x0002000005640984 */ /* 0x0004e80000000c00 */
[----:B------:R2:W4:Y:S04]  /*6cd0*/  @P0 LDS.128 R88, [R4+0x200] ;  /* 0x0002000004580984 */ /* 0x0005280000000c00 */
        /* <DEDUP_REMOVED lines=9> */
[----:B------:R-:W-:Y:S02]  /*6d70*/  SEL R6, RZ, 0x1, P0 ;  /* 0x00000001ff067807 */ /* 0x000fe40000000000 */
[----:B------:R-:W-:Y:S02]  /*6d80*/  SEL R160, R160, RZ, P0 ;  /* 0x000000ffa0a07207 */ /* 0x000fe40000000000 */
[----:B------:R-:W-:Y:S01]  /*6d90*/  LOP3.LUT R159, R159, R6, RZ, 0x3c, !PT ;  /* 0x000000069f9f7212 */ /* 0x000fe200078e3cff */
[----:B-----5:R2:W-:Y:S06]  /*6da0*/  SYNCS.ARRIVE.TRANS64.RED.A1T0 RZ, [R3+URZ], RZ ;  /* 0x000000ff03ff79a7 */ /* 0x0205ec00081004ff */
.L_x_97:
[----:B------:R-:W-:Y:S05]  /*6db0*/  BSYNC B1 ;  /* 0x0000000000017941 */ /* 0x000fea0003800000 */
.L_x_96:
[----:B--2---:R-:W-:Y:S05]  /*6dc0*/  VIADD R3, R80, 0x40 ;  /* 0x0000004050037836 */ /* 0x004fea0000000000 */
[----:B------:R-:W-:Y:S04]  /*6dd0*/  SHF.R.U32.HI R3, RZ, 0x15, R3 ;  /* 0x00000015ff037819 */ /* 0x000fe80000011603 */
[----:B------:R-:W-:Y:S11]  /*6de0*/  LOP3.LUT P0, RZ, R3, 0x3, R154, 0x48, !PT ;  /* 0x0000000303ff7812 */ /* 0x000ff6000780489a */
[----:B------:R-:W-:Y:S02]  /*6df0*/  @!UPT UIADD3 URZ, UPT, UPT, URZ, URZ, URZ ;  /* 0x000000fffffff290 */ /* 0x000fe4000fffe0ff */
[----:B------:R-:W-:Y:S05]  /*6e00*/  @!P0 BRA `(.L_x_101) ;  /* 0x0000000000408947 */ /* 0x000fea0003800000 */
[----:B------:R-:W2:Y:S01]  /*6e10*/  LDCU.64 UR8, c[0x4][0x78] ;  /* 0x01000f00ff0877ac */ /* 0x000ea20008000a00 */
[----:B------:R-:W-:Y:S01]  /*6e20*/  MOV R3, 0x0 ;  /* 0x0000000000037802 */ /* 0x000fe20000000f00 */
[----:B------:R-:W-:Y:S02]  /*6e30*/  HFMA2 R12, -RZ, RZ, 0, 5.9604644775390625e-08 ;  /* 0x00000001ff0c7431 */ /* 0x000fe400000001ff */
[----:B------:R-:W-:Y:S02]  /*6e40*/  IMAD.MOV.U32 R8, RZ, RZ, 0x192 ;  /* 0x00000192ff087424 */ /* 0x000fe400078e00ff */
[----:B------:R-:W-:Y:S01]  /*6e50*/  IMAD.MOV.U32 R13, RZ, RZ, RZ ;  /* 0x000000ffff0d7224 */ /* 0x000fe200078e00ff */
[----:B------:R-:W5:Y:S01]  /*6e60*/  LDCU.64 UR6, c[0x4][0x80] ;  /* 0x01001000ff0677ac */ /* 0x000f620008000a00 */
[----:B------:R-:W1:Y:S01]  /*6e70*/  LDC.64 R2, c[0x4][R3] ;  /* 0x0100000003027b82 */ /* 0x000e620000000a00 */
[----:B------:R-:W3:Y:S01]  /*6e80*/  LDCU.64 UR4, c[0x4][0x18] ;  /* 0x01000300ff0477ac */ /* 0x000ee20008000a00 */
[----:B--2---:R-:W-:Y:S01]  /*6e90*/  MOV R5, UR9 ;  /* 0x0000000900057c02 */ /* 0x004fe20008000f00 */
[----:B------:R-:W-:Y:S01]  /*6ea0*/  IMAD.U32 R4, RZ, RZ, UR8 ;  /* 0x00000008ff047e24 */ /* 0x000fe2000f8e00ff */
[----:B-----5:R-:W-:Y:S01]  /*6eb0*/  MOV R7, UR7 ;  /* 0x0000000700077c02 */ /* 0x020fe20008000f00 */
[----:B------:R-:W-:Y:S01]  /*6ec0*/  IMAD.U32 R6, RZ, RZ, UR6 ;  /* 0x00000006ff067e24 */ /* 0x000fe2000f8e00ff */
[----:B---3--:R-:W-:Y:S01]  /*6ed0*/  MOV R11, UR5 ;  /* 0x00000005000b7c02 */ /* 0x008fe20008000f00 */
[----:B------:R-:W-:Y:S02]  /*6ee0*/  IMAD.U32 R10, RZ, RZ, UR4 ;  /* 0x00000004ff0a7e24 */ /* 0x000fe4000f8e00ff */
[----:B------:R-:W-:Y:S07]  /*6ef0*/  LEPC R20, `(.L_x_101) ;  /* 0x000000001014794e */ /* 0x000fee0000000000 */
[----:B-1--4-:R-:W-:Y:S05]  /*6f00*/  CALL.ABS.NOINC R2 ;  /* 0x0000000002007343 */ /* 0x012fea0003c00000 */
.L_x_101:
[----:B------:R-:W-:Y:S05]  /*6f10*/  WARPSYNC.ALL ;  /* 0x0000000000007948 */ /* 0x000fea0003800000 */
[----:B------:R-:W-:Y:S01]  /*6f20*/  R2UR UR4, R80 ;  /* 0x00000000500472ca */ /* 0x000fe200000e0000 */
[----:B------:R-:W-:Y:S01]  /*6f30*/  BSSY.RECONVERGENT B0, `(.L_x_102) ;  /* 0x000011c000007945 */ /* 0x000fe20003800200 */
[C---:B---3--:R-:W-:Y:S02]  /*6f40*/  PRMT R81, R100.reuse, 0x8880, RZ ;  /* 0x0000888064517816 */ /* 0x048fe400000000ff */
[C---:B------:R-:W-:Y:S02]  /*6f50*/  SHF.L.U32 R84, R100.reuse, 0x8, RZ ;  /* 0x0000000864547819 */ /* 0x040fe400000006ff */
[----:B------:R-:W-:Y:S02]  /*6f60*/  SHF.L.U32 R83, R100, 0x10, RZ ;  /* 0x0000001064537819 */ /* 0x000fe400000006ff */
[----:B------:R-:W-:Y:S02]  /*6f70*/  SHF.R.S32.HI R84, RZ, 0x18, R84 ;  /* 0x00000018ff547819 */ /* 0x000fe40000011454 */
[----:B------:R-:W-:Y:S02]  /*6f80*/  SHF.R.S32.HI R83, RZ, 0x18, R83 ;  /* 0x00000018ff537819 */ /* 0x000fe40000011453 */
[----:B------:R-:W-:Y:S01]  /*6f90*/  ISETP.NE.AND P0, PT, R167, RZ, PT ;  /* 0x000000ffa700720c */ /* 0x000fe20003f05270 */
[----:B------:R-:W2:Y:S01]  /*6fa0*/  LDTM.x64 R4, tmem[UR4+0x40] ;  /* 0x00004004000479ee */ /* 0x000ea20008340000 */
[----:B------:R-:W-:Y:S01]  /*6fb0*/  ISETP.NE.AND P6, PT, R117, RZ, PT ;  /* 0x000000ff7500720c */ /* 0x000fe20003fc5270 */
[C---:B--2---:R-:W-:Y:S02]  /*6fc0*/  IMAD R0, R78.reuse, R4, RZ ;  /* 0x000000044e007224 */ /* 0x044fe400078e02ff */
[C---:B------:R-:W-:Y:S02]  /*6fd0*/  IMAD R3, R78.reuse, R6, RZ ;  /* 0x000000064e037224 */ /* 0x040fe400078e02ff */
[C---:B------:R-:W-:Y:S02]  /*6fe0*/  IMAD R4, R78.reuse, R8, RZ ;  /* 0x000000084e047224 */ /* 0x040fe400078e02ff */
[C---:B------:R-:W-:Y:S02]  /*6ff0*/  IMAD R6, R78.reuse, R10, RZ ;  /* 0x0000000a4e067224 */ /* 0x040fe400078e02ff */
[C---:B------:R-:W-:Y:S02]  /*7000*/  IMAD R2, R78.reuse, R5, RZ ;  /* 0x000000054e027224 */ /* 0x040fe400078e02ff */
[C---:B------:R-:W-:Y:S02]  /*7010*/  IMAD R8, R78.reuse, R12, RZ ;  /* 0x0000000c4e087224 */ /* 0x040fe400078e02ff */
[C---:B------:R-:W-:Y:S02]  /*7020*/  IMAD R10, R78.reuse, R14, RZ ;  /* 0x0000000e4e0a7224 */ /* 0x040fe400078e02ff */
[C---:B------:R-:W-:Y:S02]  /*7030*/  IMAD R5, R78.reuse, R9, RZ ;  /* 0x000000094e057224 */ /* 0x040fe400078e02ff */
[----:B------:R-:W-:Y:S01]  /*7040*/  IMAD R0, R81, R82, R0 ;  /* 0x0000005251007224 */ /* 0x000fe200078e0200 */
[----:B------:R-:W-:Y:S01]  /*7050*/  SHF.L.U32 R81, R101, 0x8, RZ ;  /* 0x0000000865517819 */ /* 0x000fe200000006ff */
[C---:B------:R-:W-:Y:S02]  /*7060*/  IMAD R12, R78.reuse, R16, RZ ;  /* 0x000000104e0c7224 */ /* 0x040fe400078e02ff */
[C---:B------:R-:W-:Y:S01]  /*7070*/  IMAD R14, R78.reuse, R18, RZ ;  /* 0x000000124e0e7224 */ /* 0x040fe200078e02ff */
[----:B------:R-:W-:Y:S01]  /*7080*/  SHF.R.S32.HI R81, RZ, 0x18, R81 ;  /* 0x00000018ff517819 */ /* 0x000fe20000011451 */
[C---:B------:R-:W-:Y:S02]  /*7090*/  IMAD R9, R78.reuse, R13, RZ ;  /* 0x0000000d4e097224 */ /* 0x040fe400078e02ff */
[C---:B------:R-:W-:Y:S02]  /*70a0*/  IMAD R16, R78.reuse, R20, RZ ;  /* 0x000000144e107224 */ /* 0x040fe400078e02ff */
[C---:B------:R-:W-:Y:S02]  /*70b0*/  IMAD R18, R78.reuse, R22, RZ ;  /* 0x000000164e127224 */ /* 0x040fe400078e02ff */
[C---:B------:R-:W-:Y:S02]  /*70c0*/  IMAD R13, R78.reuse, R17, RZ ;  /* 0x000000114e0d7224 */ /* 0x040fe400078e02ff */
[C---:B------:R-:W-:Y:S02]  /*70d0*/  IMAD R20, R78.reuse, R24, RZ ;  /* 0x000000184e147224 */ /* 0x040fe400078e02ff */
[C---:B------:R-:W-:Y:S02]  /*70e0*/  IMAD R22, R78.reuse, R26, RZ ;  /* 0x0000001a4e167224 */ /* 0x040fe400078e02ff */
[----:B------:R-:W-:Y:S01]  /*70f0*/  IMAD R2, R83, R82, R2 ;  /* 0x0000005253027224 */ /* 0x000fe200078e0202 */
[----:B------:R-:W-:Y:S01]  /*7100*/  SHF.R.S32.HI R83, RZ, 0x18, R101 ;  /* 0x00000018ff537819 */ /* 0x000fe20000011465 */
[C---:B------:R-:W-:Y:S02]  /*7110*/  IMAD R17, R78.reuse, R21, RZ ;  /* 0x000000154e117224 */ /* 0x040fe400078e02ff */
[C---:B------:R-:W-:Y:S02]  /*7120*/  IMAD R24, R78.reuse, R28, RZ ;  /* 0x0000001c4e187224 */ /* 0x040fe400078e02ff */
[C---:B------:R-:W-:Y:S02]  /*7130*/  IMAD R26, R78.reuse, R30, RZ ;  /* 0x0000001e4e1a7224 */ /* 0x040fe400078e02ff */
[C---:B------:R-:W-:Y:S02]  /*7140*/  IMAD R21, R78.reuse, R25, RZ ;  /* 0x000000194e157224 */ /* 0x040fe400078e02ff */
[C---:B------:R-:W-:Y:S02]  /*7150*/  IMAD R28, R78.reuse, R32, RZ ;  /* 0x000000204e1c7224 */ /* 0x040fe400078e02ff */
[----:B------:R-:W-:Y:S02]  /*7160*/  IMAD R30, R78, R34, RZ ;  /* 0x000000224e1e7224 */ /* 0x000fe400078e02ff */
[----:B------:R-:W-:Y:S02]  /*7170*/  IMAD R3, R84, R82, R3 ;  /* 0x0000005254037224 */ /* 0x000fe400078e0203 */
[C---:B------:R-:W-:Y:S02]  /*7180*/  IMAD R25, R78.reuse, R29, RZ ;  /* 0x0000001d4e197224 */ /* 0x040fe400078e02ff */
        /* <DEDUP_REMOVED lines=14> */
[C---:B------:R-:W-:Y:S01]  /*7270*/  IMAD R60, R78.reuse, R64, RZ ;  /* 0x000000404e3c7224 */ /* 0x040fe200078e02ff */
[----:B------:R-:W-:Y:S01]  /*7280*/  SHF.R.S32.HI R64, RZ, 0x18, R100 ;  /* 0x00000018ff407819 */ /* 0x000fe20000011464 */
[C---:B------:R-:W-:Y:S02]  /*7290*/  IMAD R34, R78.reuse, R38, RZ ;  /* 0x000000264e227224 */ /* 0x040fe400078e02ff */
[C---:B------:R-:W-:Y:S02]  /*72a0*/  IMAD R38, R78.reuse, R42, RZ ;  /* 0x0000002a4e267224 */ /* 0x040fe400078e02ff */
[C---:B------:R-:W-:Y:S02]  /*72b0*/  IMAD R57, R78.reuse, R61, RZ ;  /* 0x0000003d4e397224 */ /* 0x040fe400078e02ff */
[C---:B------:R-:W-:Y:S01]  /*72c0*/  IMAD R61, R78.reuse, R65, RZ ;  /* 0x000000414e3d7224 */ /* 0x040fe200078e02ff */
[C---:B------:R-:W-:Y:S01]  /*72d0*/  PRMT R65, R101.reuse, 0x8880, RZ ;  /* 0x0000888065417816 */ /* 0x040fe200000000ff */
[C---:B------:R-:W-:Y:S02]  /*72e0*/  IMAD R42, R78.reuse, R46, RZ ;  /* 0x0000002e4e2a7224 */ /* 0x040fe400078e02ff */
[C---:B------:R-:W-:Y:S02]  /*72f0*/  IMAD R46, R78.reuse, R50, RZ ;  /* 0x000000324e2e7224 */ /* 0x040fe400078e02ff */
[C---:B------:R-:W-:Y:S02]  /*7300*/  IMAD R51, R78.reuse, R51, RZ ;  /* 0x000000334e337224 */ /* 0x040fe400078e02ff */
[C---:B------:R-:W-:Y:S02]  /*7310*/  IMAD R50, R78.reuse, R54, RZ ;  /* 0x000000364e327224 */ /* 0x040fe400078e02ff */
[C---:B------:R-:W-:Y:S02]  /*7320*/  IMAD R54, R78.reuse, R58, RZ ;  /* 0x0000003a4e367224 */ /* 0x040fe400078e02ff */
[C---:B------:R-:W-:Y:S02]  /*7330*/  IMAD R58, R78.reuse, R62, RZ ;  /* 0x0000003e4e3a7224 */ /* 0x040fe400078e02ff */
[C---:B------:R-:W-:Y:S01]  /*7340*/  IMAD R62, R78.reuse, R66, RZ ;  /* 0x000000424e3e7224 */ /* 0x040fe200078e02ff */
[----:B------:R-:W-:Y:S01]  /*7350*/  SHF.L.U32 R66, R101, 0x10, RZ ;  /* 0x0000001065427819 */ /* 0x000fe200000006ff */
[C---:B------:R-:W-:Y:S02]  /*7360*/  IMAD R7, R78.reuse, R7, RZ ;  /* 0x000000074e077224 */ /* 0x040fe400078e02ff */
[----:B------:R-:W-:Y:S01]  /*7370*/  IMAD R11, R78, R11, RZ ;  /* 0x0000000b4e0b7224 */ /* 0x000fe200078e02ff */
[----:B------:R-:W-:Y:S01]  /*7380*/  SHF.R.S32.HI R66, RZ, 0x18, R66 ;  /* 0x00000018ff427819 */ /* 0x000fe20000011442 */
[-C--:B------:R-:W-:Y:S01]  /*7390*/  IMAD R7, R64, R82.reuse, R7 ;  /* 0x0000005240077224 */ /* 0x080fe200078e0207 */
[C---:B------:R-:W-:Y:S01]  /*73a0*/  PRMT R64, R102.reuse, 0x8880, RZ ;  /* 0x0000888066407816 */ /* 0x040fe200000000ff */
[-C--:B------:R-:W-:Y:S01]  /*73b0*/  IMAD R4, R65, R82.reuse, R4 ;  /* 0x0000005241047224 */ /* 0x080fe200078e0204 */
[----:B------:R-:W-:Y:S01]  /*73c0*/  SHF.L.U32 R65, R102, 0x10, RZ ;  /* 0x0000001066417819 */ /* 0x000fe200000006ff */
[-C--:B------:R-:W-:Y:S02]  /*73d0*/  IMAD R5, R66, R82.reuse, R5 ;  /* 0x0000005242057224 */ /* 0x080fe400078e0205 */
[-C--:B------:R-:W-:Y:S01]  /*73e0*/  IMAD R6, R81, R82.reuse, R6 ;  /* 0x0000005251067224 */ /* 0x080fe200078e0206 */
[----:B------:R-:W-:Y:S01]  /*73f0*/  I2IP.S8.S32.SAT R81, R7, R3, RZ ;  /* 0x0000000307517239 */ /* 0x000fe200000014ff */
[----:B------:R-:W-:Y:S01]  /*7400*/  IMAD R11, R83, R82, R11 ;  /* 0x00000052530b7224 */ /* 0x000fe200078e020b */
[----:B------:R-:W-:Y:S01]  /*7410*/  SHF.L.U32 R7, R102, 0x8, RZ ;  /* 0x0000000866077819 */ /* 0x000fe200000006ff */
[C---:B------:R-:W-:Y:S01]  /*7420*/  IMAD R15, R78.reuse, R15, RZ ;  /* 0x0000000f4e0f7224 */ /* 0x040fe200078e02ff */
[----:B------:R-:W-:Y:S01]  /*7430*/  MOV R3, R64 ;  /* 0x0000004000037202 */ /* 0x000fe20000000f00 */
[C---:B------:R-:W-:Y:S01]  /*7440*/  IMAD R19, R78.reuse, R19, RZ ;  /* 0x000000134e137224 */ /* 0x040fe200078e02ff */
[----:B------:R-:W-:Y:S01]  /*7450*/  I2IP.S8.S32.SAT R11, R11, R6, RZ ;  /* 0x000000060b0b7239 */ /* 0x000fe200000014ff */
[C---:B------:R-:W-:Y:S01]  /*7460*/  IMAD R23, R78.reuse, R23, RZ ;  /* 0x000000174e177224 */ /* 0x040fe200078e02ff */
[----:B------:R-:W-:Y:S01]  /*7470*/  SHF.R.S32.HI R6, RZ, 0x18, R65 ;  /* 0x00000018ff067819 */ /* 0x000fe20000011441 */
[----:B------:R-:W-:Y:S01]  /*7480*/  IMAD R8, R3, R82, R8 ;  /* 0x0000005203087224 */ /* 0x000fe200078e0208 */
[----:B------:R-:W-:Y:S01]  /*7490*/  SHF.R.S32.HI R7, RZ, 0x18, R7 ;  /* 0x00000018ff077819 */ /* 0x000fe20000011407 */
[----:B------:R-:W-:Y:S01]  /*74a0*/  IMAD R27, R78, R27, RZ ;  /* 0x0000001b4e1b7224 */ /* 0x000fe200078e02ff */
[----:B------:R-:W-:Y:S01]  /*74b0*/  I2IP.S8.S32.SAT R84, R2, R0, R81 ;  /* 0x0000000002547239 */ /* 0x000fe20000001451 */
[-C--:B------:R-:W-:Y:S01]  /*74c0*/  IMAD R9, R6, R82.reuse, R9 ;  /* 0x0000005206097224 */ /* 0x080fe200078e0209 */
[----:B------:R-:W-:Y:S01]  /*74d0*/  SHF.L.U32 R2, R103, 0x10, RZ ;  /* 0x0000001067027819 */ /* 0x000fe200000006ff */
[----:B------:R-:W-:Y:S01]  /*74e0*/  IMAD R10, R7, R82, R10 ;  /* 0x00000052070a7224 */ /* 0x000fe200078e020a */
[----:B------:R-:W-:Y:S01]  /*74f0*/  SHF.R.S32.HI R0, RZ, 0x18, R102 ;  /* 0x00000018ff007819 */ /* 0x000fe20000011466 */
[C---:B------:R-:W-:Y:S01]  /*7500*/  IMAD R31, R78.reuse, R31, RZ ;  /* 0x0000001f4e1f7224 */ /* 0x040fe200078e02ff */
[----:B------:R-:W-:Y:S01]  /*7510*/  I2IP.S8.S32.SAT R85, R5, R4, R11 ;  /* 0x0000000405557239 */ /* 0x000fe2000000140b */
[----:B------:R-:W-:Y:S01]  /*7520*/  IMAD R35, R78, R35, RZ ;  /* 0x000000234e237224 */ /* 0x000fe200078e02ff */
[C---:B------:R-:W-:Y:S01]  /*7530*/  PRMT R3, R103.reuse, 0x8880, RZ ;  /* 0x0000888067037816 */ /* 0x040fe200000000ff */
[-C--:B------:R-:W-:Y:S01]  /*7540*/  IMAD R15, R0, R82.reuse, R15 ;  /* 0x00000052000f7224 */ /* 0x080fe200078e020f */
[----:B------:R-:W-:Y:S01]  /*7550*/  SHF.L.U32 R5, R103, 0x8, RZ ;  /* 0x0000000867057819 */ /* 0x000fe200000006ff */
[C---:B------:R-:W-:Y:S01]  /*7560*/  IMAD R39, R78.reuse, R39, RZ ;  /* 0x000000274e277224 */ /* 0x040fe200078e02ff */
[----:B------:R-:W-:Y:S01]  /*7570*/  SHF.R.S32.HI R2, RZ, 0x18, R2 ;  /* 0x00000018ff027819 */ /* 0x000fe20000011402 */
[-C--:B------:R-:W-:Y:S01]  /*7580*/  IMAD R12, R3, R82.reuse, R12 ;  /* 0x00000052030c7224 */ /* 0x080fe200078e020c */
[----:B------:R-:W-:Y:S01]  /*7590*/  SHF.R.S32.HI R5, RZ, 0x18, R5 ;  /* 0x00000018ff057819 */ /* 0x000fe20000011405 */
[----:B------:R-:W-:Y:S01]  /*75a0*/  IMAD R43, R78, R43, RZ ;  /* 0x0000002b4e2b7224 */ /* 0x000fe200078e02ff */
[----:B------:R-:W-:Y:S01]  /*75b0*/  SHF.R.S32.HI R4, RZ, 0x18, R103 ;  /* 0x00000018ff047819 */ /* 0x000fe20000011467 */
[-C--:B------:R-:W-:Y:S01]  /*75c0*/  IMAD R13, R2, R82.reuse, R13 ;  /* 0x00000052020d7224 */ /* 0x080fe200078e020d */
[C---:B----4-:R-:W-:Y:S01]  /*75d0*/  SHF.L.U32 R0, R88.reuse, 0x10, RZ ;  /* 0x0000001058007819 */ /* 0x050fe200000006ff */
[-C--:B------:R-:W-:Y:S01]  /*75e0*/  IMAD R14, R5, R82.reuse, R14 ;  /* 0x00000052050e7224 */ /* 0x080fe200078e020e */
[C---:B------:R-:W-:Y:S01]  /*75f0*/  PRMT R3, R88.reuse, 0x8880, RZ ;  /* 0x0000888058037816 */ /* 0x040fe200000000ff */
[----:B------:R-:W-:Y:S01]  /*7600*/  IMAD.SHL.U32 R2, R88, 0x100, RZ ;  /* 0x0000010058027824 */ /* 0x000fe200078e00ff */
[----:B------:R-:W-:Y:S01]  /*7610*/  SHF.R.S32.HI R0, RZ, 0x18, R0 ;  /* 0x00000018ff007819 */ /* 0x000fe20000011400 */
[-C--:B------:R-:W-:Y:S01]  /*7620*/  IMAD R19, R4, R82.reuse, R19 ;  /* 0x0000005204137224 */ /* 0x080fe200078e0213 */
[----:B------:R-:W-:Y:S01]  /*7630*/  SHF.L.U32 R4, R89, 0x10, RZ ;  /* 0x0000001059047819 */ /* 0x000fe200000006ff */
[-C--:B------:R-:W-:Y:S01]  /*7640*/  IMAD R16, R3, R82.reuse, R16 ;  /* 0x0000005203107224 */ /* 0x080fe200078e0210 */
[----:B------:R-:W-:Y:S01]  /*7650*/  SHF.R.S32.HI R5, RZ, 0x18, R2 ;  /* 0x00000018ff057819 */ /* 0x000fe20000011402 */
[-C--:B------:R-:W-:Y:S01]  /*7660*/  IMAD R17, R0, R82.reuse, R17 ;  /* 0x0000005200117224 */ /* 0x080fe200078e0211 */
[----:B------:R-:W-:Y:S01]  /*7670*/  SHF.R.S32.HI R0, RZ, 0x18, R88 ;  /* 0x00000018ff007819 */ /* 0x000fe20000011458 */
[----:B------:R-:W-:Y:S01]  /*7680*/  IMAD R47, R78, R47, RZ ;  /* 0x0000002f4e2f7224 */ /* 0x000fe200078e02ff */
[----:B------:R-:W-:Y:S01]  /*7690*/  PRMT R3, R89, 0x8880, RZ ;  /* 0x0000888059037816 */ /* 0x000fe200000000ff */
[-C--:B------:R-:W-:Y:S01]  /*76a0*/  IMAD R18, R5, R82.reuse, R18 ;  /* 0x0000005205127224 */ /* 0x080fe200078e0212 */
[----:B------:R-:W-:Y:S01]  /*76b0*/  SHF.L.U32 R2, R89, 0x8, RZ ;  /* 0x0000000859027819 */ /* 0x000fe200000006ff */
[-C--:B------:R-:W-:Y:S01]  /*76c0*/  IMAD R23, R0, R82.reuse, R23 ;  /* 0x0000005200177224 */ /* 0x080fe200078e0217 */
[----:B------:R-:W-:Y:S01]  /*76d0*/  SHF.R.S32.HI R0, RZ, 0x18, R4 ;  /* 0x00000018ff007819 */ /* 0x000fe20000011404 */
[-C--:B------:R-:W-:Y:S01]  /*76e0*/  IMAD R20, R3, R82.reuse, R20 ;  /* 0x0000005203147224 */ /* 0x080fe200078e0214 */
[----:B------:R-:W-:Y:S01]  /*76f0*/  SHF.R.S32.HI R5, RZ, 0x18, R2 ;  /* 0x00000018ff057819 */ /* 0x000fe20000011402 */
[----:B------:R-:W-:Y:S01]  /*7700*/  IMAD R55, R78, R55, RZ ;  /* 0x000000374e377224 */ /* 0x000fe200078e02ff */
[----:B------:R-:W-:Y:S01]  /*7710*/  SHF.R.S32.HI R2, RZ, 0x18, R89 ;  /* 0x00000018ff027819 */ /* 0x000fe20000011459 */
[-C--:B------:R-:W-:Y:S01]  /*7720*/  IMAD R21, R0, R82.reuse, R21 ;  /* 0x0000005200157224 */ /* 0x080fe200078e0215 */
[C---:B------:R-:W-:Y:S01]  /*7730*/  SHF.L.U32 R0, R90.reuse, 0x10, RZ ;  /* 0x000000105a007819 */ /* 0x040fe200000006ff */
[-C--:B------:R-:W-:Y:S01]  /*7740*/  IMAD R22, R5, R82.reuse, R22 ;  /* 0x0000005205167224 */ /* 0x080fe200078e0216 */
[----:B------:R-:W-:Y:S01]  /*7750*/  PRMT R3, R90, 0x8880, RZ ;  /* 0x000088805a037816 */ /* 0x000fe200000000ff */
        /* <DEDUP_REMOVED lines=9> */
[----:B------:R-:W-:Y:S01]  /*77f0*/  SHF.L.U32 R0, R91, 0x10, RZ ;  /* 0x000000105b007819 */ /* 0x000fe200000006ff */
[-C--:B------:R-:W-:Y:S01]  /*7800*/  IMAD R26, R5, R82.reuse, R26 ;  /* 0x00000052051a7224 */ /* 0x080fe200078e021a */
[C---:B------:R-:W-:Y:S01]  /*7810*/  PRMT R3, R91.reuse, 0x8880, RZ ;  /* 0x000088805b037816 */ /* 0x040fe200000000ff */
[-C--:B------:R-:W-:Y:S01]  /*7820*/  IMAD R31, R2, R82.reuse, R31 ;  /* 0x00000052021f7224 */ /* 0x080fe200078e021f */
[----:B------:R-:W-:Y:S01]  /*7830*/  SHF.L.U32 R2, R91, 0x8, RZ ;  /* 0x000000085b027819 */ /* 0x000fe200000006ff */
[----:B------:R-:W-:Y:S01]  /*7840*/  IMAD R67, R78, R67, RZ ;  /* 0x000000434e437224 */ /* 0x000fe200078e02ff */
[----:B------:R-:W-:Y:S01]  /*7850*/  SHF.R.S32.HI R0, RZ, 0x18, R0 ;  /* 0x00000018ff007819 */ /* 0x000fe20000011400 */
[-C--:B------:R-:W-:Y:S01]  /*7860*/  IMAD R28, R3, R82.reuse, R28 ;  /* 0x00000052031c7224 */ /* 0x080fe200078e021c */
[----:B------:R-:W-:Y:S02]  /*7870*/  SHF.R.S32.HI R5, RZ, 0x18, R2 ;  /* 0x00000018ff057819 */ /* 0x000fe40000011402 */
[----:B------:R-:W-:Y:S01]  /*7880*/  SHF.R.S32.HI R2, RZ, 0x18, R91 ;  /* 0x00000018ff027819 */ /* 0x000fe2000001145b */
[-C--:B------:R-:W-:Y:S01]  /*7890*/  IMAD R29, R0, R82.reuse, R29 ;  /* 0x00000052001d7224 */ /* 0x080fe200078e021d */
[C---:B-1----:R-:W-:Y:S01]  /*78a0*/  PRMT R3, R92.reuse, 0x8880, RZ ;  /* 0x000088805c037816 */ /* 0x042fe200000000ff */
[----:B------:R-:W-:Y:S01]  /*78b0*/  IMAD.U32 R0, R92, 0x10000, RZ ;  /* 0x000100005c007824 */ /* 0x000fe200078e00ff */
[----:B------:R-:W-:Y:S01]  /*78c0*/  SHF.L.U32 R4, R93, 0x10, RZ ;  /* 0x000000105d047819 */ /* 0x000fe200000006ff */
[----:B------:R-:W-:Y:S01]  /*78d0*/  IMAD R30, R5, R82, R30 ;  /* 0x00000052051e7224 */ /* 0x000fe200078e021e */
[----:B------:R-:W-:Y:S01]  /*78e0*/  I2IP.S8.S32.SAT R10, R15, R10, RZ ;  /* 0x0000000a0f0a7239 */ /* 0x000fe200000014ff */
[-C--:B------:R-:W-:Y:S01]  /*78f0*/  IMAD R35, R2, R82.reuse, R35 ;  /* 0x0000005202237224 */ /* 0x080fe200078e0223 */
[----:B------:R-:W-:Y:S01]  /*7900*/  SHF.L.U32 R2, R92, 0x8, RZ ;  /* 0x000000085c027819 */ /* 0x000fe200000006ff */
[-C--:B------:R-:W-:Y:S01]  /*7910*/  IMAD R32, R3, R82.reuse, R32 ;  /* 0x0000005203207224 */ /* 0x080fe200078e0220 */
[----:B------:R-:W-:Y:S02]  /*7920*/  SHF.R.S32.HI R0, RZ, 0x18, R0 ;  /* 0x00000018ff007819 */ /* 0x000fe40000011400 */
[----:B------:R-:W-:Y:S02]  /*7930*/  SHF.R.S32.HI R5, RZ, 0x18, R2 ;  /* 0x00000018ff057819 */ /* 0x000fe40000011402 */
[----:B------:R-:W-:Y:S01]  /*7940*/  PRMT R3, R93, 0x8880, RZ ;  /* 0x000088805d037816 */ /* 0x000fe200000000ff */
[-C--:B------:R-:W-:Y:S01]  /*7950*/  IMAD R33, R0, R82.reuse, R33 ;  /* 0x0000005200217224 */ /* 0x080fe200078e0221 */
[----:B------:R-:W-:Y:S01]  /*7960*/  SHF.R.S32.HI R0, RZ, 0x18, R92 ;  /* 0x00000018ff007819 */ /* 0x000fe2000001145c */
[----:B------:R-:W-:Y:S01]  /*7970*/  IMAD R34, R5, R82, R34 ;  /* 0x0000005205227224 */ /* 0x000fe200078e0222 */
[----:B------:R-:W-:Y:S02]  /*7980*/  SHF.L.U32 R2, R93, 0x8, RZ ;  /* 0x000000085d027819 */ /* 0x000fe400000006ff */
[----:B------:R-:W-:Y:S01]  /*7990*/  I2IP.S8.S32.SAT R14, R19, R14, RZ ;  /* 0x0000000e130e7239 */ /* 0x000fe200000014ff */
[-C--:B------:R-:W-:Y:S01]  /*79a0*/  IMAD R39, R0, R82.reuse, R39 ;  /* 0x0000005200277224 */ /* 0x080fe200078e0227 */
[----:B------:R-:W-:Y:S01]  /*79b0*/  SHF.R.S32.HI R0, RZ, 0x18, R4 ;  /* 0x00000018ff007819 */ /* 0x000fe20000011404 */
[-C--:B------:R-:W-:Y:S01]  /*79c0*/  IMAD R36, R3, R82.reuse, R36 ;  /* 0x0000005203247224 */ /* 0x080fe200078e0224 */
[----:B------:R-:W-:Y:S02]  /*79d0*/  SHF.R.S32.HI R5, RZ, 0x18, R2 ;  /* 0x00000018ff057819 */ /* 0x000fe40000011402 */
[----:B------:R-:W-:Y:S01]  /*79e0*/  SHF.L.U32 R2, R94, 0x10, RZ ;  /* 0x000000105e027819 */ /* 0x000fe200000006ff */
[-C--:B------:R-:W-:Y:S01]  /*79f0*/  IMAD R37, R0, R82.reuse, R37 ;  /* 0x0000005200257224 */ /* 0x080fe200078e0225 */
[----:B------:R-:W-:Y:S01]  /*7a00*/  SHF.R.S32.HI R0, RZ, 0x18, R93 ;  /* 0x00000018ff007819 */ /* 0x000fe2000001145d */
[-C--:B------:R-:W-:Y:S01]  /*7a10*/  IMAD R38, R5, R82.reuse, R38 ;  /* 0x0000005205267224 */ /* 0x080fe200078e0226 */
[C---:B------:R-:W-:Y:S02]  /*7a20*/  PRMT R3, R94.reuse, 0x8880, RZ ;  /* 0x000088805e037816 */ /* 0x040fe400000000ff */
[----:B------:R-:W-:Y:S01]  /*7a30*/  SHF.L.U32 R5, R94, 0x8, RZ ;  /* 0x000000085e057819 */ /* 0x000fe200000006ff */
[-C--:B------:R-:W-:Y:S01]  /*7a40*/  IMAD R43, R0, R82.reuse, R43 ;  /* 0x00000052002b7224 */ /* 0x080fe200078e022b */
[----:B------:R-:W-:Y:S01]  /*7a50*/  SHF.R.S32.HI R2, RZ, 0x18, R2 ;  /* 0x00000018ff027819 */ /* 0x000fe20000011402 */
[-C--:B------:R-:W-:Y:S01]  /*7a60*/  IMAD R40, R3, R82.reuse, R40 ;  /* 0x0000005203287224 */ /* 0x080fe200078e0228 */
[----:B------:R-:W-:Y:S02]  /*7a70*/  SHF.R.S32.HI R5, RZ, 0x18, R5 ;  /* 0x00000018ff057819 */ /* 0x000fe40000011405 */
[----:B------:R-:W-:Y:S01]  /*7a80*/  SHF.R.S32.HI R4, RZ, 0x18, R94 ;  /* 0x00000018ff047819 */ /* 0x000fe2000001145e */
[-C--:B------:R-:W-:Y:S01]  /*7a90*/  IMAD R41, R2, R82.reuse, R41 ;  /* 0x0000005202297224 */ /* 0x080fe200078e0229 */
[----:B------:R-:W-:Y:S01]  /*7aa0*/  SHF.L.U32 R0, R95, 0x10, RZ ;  /* 0x000000105f007819 */ /* 0x000fe200000006ff */
[-C--:B------:R-:W-:Y:S01]  /*7ab0*/  IMAD R42, R5, R82.reuse, R42 ;  /* 0x00000052052a7224 */ /* 0x080fe200078e022a */
[C---:B------:R-:W-:Y:S01]  /*7ac0*/  PRMT R3, R95.reuse, 0x8880, RZ ;  /* 0x000088805f037816 */ /* 0x040fe200000000ff */
[-C--:B------:R-:W-:Y:S01]  /*7ad0*/  IMAD R47, R4, R82.reuse, R47 ;  /* 0x00000052042f7224 */ /* 0x080fe200078e022f */
[----:B------:R-:W-:Y:S02]  /*7ae0*/  SHF.L.U32 R2, R95, 0x8, RZ ;  /* 0x000000085f027819 */ /* 0x000fe400000006ff */
[----:B------:R-:W-:Y:S01]  /*7af0*/  SHF.R.S32.HI R0, RZ, 0x18, R0 ;  /* 0x00000018ff007819 */ /* 0x000fe20000011400 */
[-C--:B------:R-:W-:Y:S01]  /*7b00*/  IMAD R44, R3, R82.reuse, R44 ;  /* 0x00000052032c7224 */ /* 0x080fe200078e022c */
[----:B------:R-:W-:Y:S02]  /*7b10*/  SHF.R.S32.HI R5, RZ, 0x18, R2 ;  /* 0x00000018ff057819 */ /* 0x000fe40000011402 */
[----:B------:R-:W-:Y:S01]  /*7b20*/  SHF.R.S32.HI R2, RZ, 0x18, R95 ;  /* 0x00000018ff027819 */ /* 0x000fe2000001145f */
[-C--:B------:R-:W-:Y:S01]  /*7b30*/  IMAD R45, R0, R82.reuse, R45 ;  /* 0x00000052002d7224 */ /* 0x080fe200078e022d */
[----:B------:R-:W-:Y:S01]  /*7b40*/  PRMT R3, R96, 0x8880, RZ ;  /* 0x0000888060037816 */ /* 0x000fe200000000ff */
[-C--:B------:R-:W-:Y:S01]  /*7b50*/  IMAD R46, R5, R82.reuse, R46 ;  /* 0x00000052052e7224 */ /* 0x080fe200078e022e */
[C---:B------:R-:W-:Y:S01]  /*7b60*/  SHF.L.U32 R4, R97.reuse, 0x10, RZ ;  /* 0x0000001061047819 */ /* 0x040fe200000006ff */
[-C--:B------:R-:W-:Y:S01]  /*7b70*/  IMAD R51, R2, R82.reuse, R51 ;  /* 0x0000005202337224 */ /* 0x080fe200078e0233 */
[----:B------:R-:W-:Y:S01]  /*7b80*/  SHF.R.S32.HI R2, RZ, 0x18, R96 ;  /* 0x00000018ff027819 */ /* 0x000fe20000011460 */
[C---:B------:R-:W-:Y:S01]  /*7b90*/  IMAD.U32 R0, R96.reuse, 0x10000, RZ ;  /* 0x0001000060007824 */ /* 0x040fe200078e00ff */
[----:B------:R-:W-:Y:S01]  /*7ba0*/  PRMT R5, R97, 0x8880, RZ ;  /* 0x0000888061057816 */ /* 0x000fe200000000ff */
[-C--:B------:R-:W-:Y:S01]  /*7bb0*/  IMAD R48, R3, R82.reuse, R48 ;  /* 0x0000005203307224 */ /* 0x080fe200078e0230 */
[----:B------:R-:W-:Y:S02]  /*7bc0*/  SHF.L.U32 R3, R96, 0x8, RZ ;  /* 0x0000000860037819 */ /* 0x000fe400000006ff */
[----:B------:R-:W-:Y:S02]  /*7bd0*/  SHF.R.S32.HI R0, RZ, 0x18, R0 ;  /* 0x00000018ff007819 */ /* 0x000fe40000011400 */
[----:B------:R-:W-:Y:S02]  /*7be0*/  SHF.R.S32.HI R3, RZ, 0x18, R3 ;  /* 0x00000018ff037819 */ /* 0x000fe40000011403 */
[----:B------:R-:W-:Y:S01]  /*7bf0*/  SHF.R.S32.HI R4, RZ, 0x18, R4 ;  /* 0x00000018ff047819 */ /* 0x000fe20000011404 */
[-C--:B------:R-:W-:Y:S01]  /*7c00*/  IMAD R49, R0, R82.reuse, R49 ;  /* 0x0000005200317224 */ /* 0x080fe200078e0231 */
[----:B------:R-:W-:Y:S01]  /*7c10*/  SHF.R.S32.HI R0, RZ, 0x18, R97 ;  /* 0x00000018ff007819 */ /* 0x000fe20000011461 */
[-C--:B------:R-:W-:Y:S01]  /*7c20*/  IMAD R50, R3, R82.reuse, R50 ;  /* 0x0000005203327224 */ /* 0x080fe200078e0232 */
[----:B------:R-:W-:Y:S01]  /*7c30*/  SHF.L.U32 R3, R97, 0x8, RZ ;  /* 0x0000000861037819 */ /* 0x000fe200000006ff */
[-C--:B------:R-:W-:Y:S01]  /*7c40*/  IMAD R55, R2, R82.reuse, R55 ;  /* 0x0000005202377224 */ /* 0x080fe200078e0237 */
        /* <DEDUP_REMOVED lines=8> */
[----:B------:R-:W-:Y:S01]  /*7cd0*/  IMAD R59, R0, R82, R59 ;  /* 0x00000052003b7224 */ /* 0x000fe200078e023b */
[----:B------:R-:W-:Y:S01]  /*7ce0*/  I2IP.S8.S32.SAT R18, R23, R18, RZ ;  /* 0x0000001217127239 */ /* 0x000fe200000014ff */
[----:B------:R-:W-:Y:S01]  /*7cf0*/  IMAD R56, R5, R82, R56 ;  /* 0x0000005205387224 */ /* 0x000fe200078e0238 */
[----:B------:R-:W-:Y:S01]  /*7d00*/  I2IP.S8.S32.SAT R86, R9, R8, R10 ;  /* 0x0000000809567239 */ /* 0x000fe2000000140a */
[----:B------:R-:W-:Y:S01]  /*7d10*/  IMAD R57, R2, R82, R57 ;  /* 0x0000005202397224 */ /* 0x000fe200078e0239 */
[----:B------:R-:W-:Y:S02]  /*7d20*/  I2IP.S8.S32.SAT R87, R13, R12, R14 ;  /* 0x0000000c0d577239 */ /* 0x000fe4000000140e */
[----:B------:R-:W-:Y:S02]  /*7d30*/  SHF.R.S32.HI R7, RZ, 0x18, R7 ;  /* 0x00000018ff077819 */ /* 0x000fe40000011407 */
[----:B------:R-:W-:Y:S01]  /*7d40*/  SHF.L.U32 R2, R99, 0x10, RZ ;  /* 0x0000001063027819 */ /* 0x000fe200000006ff */
[----:B------:R1:W-:Y:S01]  /*7d50*/  STS.128 [R153+UR49+0xa200], R84 ;  /* 0x00a2005499007988 */ /* 0x0003e20008000c31 */
[----:B------:R-:W-:Y:S01]  /*7d60*/  SHF.R.S32.HI R0, RZ, 0x18, R98 ;  /* 0x00000018ff007819 */ /* 0x000fe20000011462 */
[----:B------:R-:W-:Y:S01]  /*7d70*/  IMAD R58, R7, R82, R58 ;  /* 0x00000052073a7224 */ /* 0x000fe200078e023a */
[----:B------:R-:W-:Y:S02]  /*7d80*/  I2IP.S8.S32.SAT R16, R17, R16, R18 ;  /* 0x0000001011107239 */ /* 0x000fe40000001412 */
[----:B------:R-:W-:Y:S01]  /*7d90*/  I2IP.S8.S32.SAT R17, R27, R22, RZ ;  /* 0x000000161b117239 */ /* 0x000fe200000014ff */
[----:B------:R-:W-:Y:S01]  /*7da0*/  IMAD R63, R0, R82, R63 ;  /* 0x00000052003f7224 */ /* 0x000fe200078e023f */
[----:B------:R-:W-:Y:S02]  /*7db0*/  I2IP.S8.S32.SAT R18, R31, R26, RZ ;  /* 0x0000001a1f127239 */ /* 0x000fe400000014ff */
[----:B------:R-:W-:Y:S02]  /*7dc0*/  I2IP.S8.S32.SAT R19, R35, R30, RZ ;  /* 0x0000001e23137239 */ /* 0x000fe400000014ff */
[C---:B------:R-:W-:Y:S02]  /*7dd0*/  PRMT R3, R99.reuse, 0x8880, RZ ;  /* 0x0000888063037816 */ /* 0x040fe400000000ff */
[----:B------:R-:W-:Y:S02]  /*7de0*/  SHF.L.U32 R5, R99, 0x8, RZ ;  /* 0x0000000863057819 */ /* 0x000fe400000006ff */
[----:B------:R-:W-:Y:S01]  /*7df0*/  SHF.R.S32.HI R2, RZ, 0x18, R2 ;  /* 0x00000018ff027819 */ /* 0x000fe20000011402 */
[----:B------:R-:W-:Y:S01]  /*7e00*/  IMAD R60, R3, R82, R60 ;  /* 0x00000052033c7224 */ /* 0x000fe200078e023c */
[----:B------:R-:W-:Y:S02]  /*7e10*/  I2IP.S8.S32.SAT R17, R21, R20, R17 ;  /* 0x0000001415117239 */ /* 0x000fe40000001411 */
[----:B------:R-:W-:Y:S01]  /*7e20*/  I2IP.S8.S32.SAT R18, R25, R24, R18 ;  /* 0x0000001819127239 */ /* 0x000fe20000001412 */
[----:B------:R-:W-:Y:S01]  /*7e30*/  IMAD R61, R2, R82, R61 ;  /* 0x00000052023d7224 */ /* 0x000fe200078e023d */
[----:B------:R-:W-:Y:S02]  /*7e40*/  I2IP.S8.S32.SAT R19, R29, R28, R19 ;  /* 0x0000001c1d137239 */ /* 0x000fe40000001413 */
[----:B------:R-:W-:Y:S02]  /*7e50*/  SHF.R.S32.HI R5, RZ, 0x18, R5 ;  /* 0x00000018ff057819 */ /* 0x000fe40000011405 */
[----:B------:R-:W-:Y:S01]  /*7e60*/  SHF.R.S32.HI R4, RZ, 0x18, R99 ;  /* 0x00000018ff047819 */ /* 0x000fe20000011463 */
[----:B------:R1:W-:Y:S01]  /*7e70*/  STS.128 [R172+0xa200], R16 ;  /* 0x00a20010ac007388 */ /* 0x0003e20000000c00 */
[----:B------:R-:W-:Y:S01]  /*7e80*/  I2IP.S8.S32.SAT R34, R39, R34, RZ ;  /* 0x0000002227227239 */ /* 0x000fe200000014ff */
[----:B------:R-:W-:Y:S01]  /*7e90*/  IMAD R62, R5, R82, R62 ;  /* 0x00000052053e7224 */ /* 0x000fe200078e023e */
[----:B------:R-:W-:Y:S01]  /*7ea0*/  I2IP.S8.S32.SAT R38, R43, R38, RZ ;  /* 0x000000262b267239 */ /* 0x000fe200000014ff */
[----:B------:R-:W-:Y:S01]  /*7eb0*/  IMAD R67, R4, R82, R67 ;  /* 0x0000005204437224 */ /* 0x000fe200078e0243 */
[----:B------:R-:W-:Y:S02]  /*7ec0*/  I2IP.S8.S32.SAT R42, R47, R42, RZ ;  /* 0x0000002a2f2a7239 */ /* 0x000fe400000014ff */
[----:B------:R-:W-:Y:S02]  /*7ed0*/  I2IP.S8.S32.SAT R35, R51, R46, RZ ;  /* 0x0000002e33237239 */ /* 0x000fe400000014ff */
[----:B------:R-:W-:Y:S02]  /*7ee0*/  I2IP.S8.S32.SAT R32, R33, R32, R34 ;  /* 0x0000002021207239 */ /* 0x000fe40000001422 */
[----:B------:R-:W-:Y:S02]  /*7ef0*/  I2IP.S8.S32.SAT R33, R37, R36, R38 ;  /* 0x0000002425217239 */ /* 0x000fe40000001426 */
[----:B------:R-:W-:Y:S02]  /*7f00*/  I2IP.S8.S32.SAT R34, R41, R40, R42 ;  /* 0x0000002829227239 */ /* 0x000fe4000000142a */
[----:B------:R-:W-:Y:S02]  /*7f10*/  I2IP.S8.S32.SAT R35, R45, R44, R35 ;  /* 0x0000002c2d237239 */ /* 0x000fe40000001423 */
[----:B------:R-:W-:Y:S02]  /*7f20*/  I2IP.S8.S32.SAT R50, R55, R50, RZ ;  /* 0x0000003237327239 */ /* 0x000fe400000014ff */
[----:B------:R-:W-:Y:S01]  /*7f30*/  I2IP.S8.S32.SAT R54, R59, R54, RZ ;  /* 0x000000363b367239 */ /* 0x000fe200000014ff */
[----:B------:R1:W-:Y:S01]  /*7f40*/  STS.128 [R171+0xa200], R32 ;  /* 0x00a20020ab007388 */ /* 0x0003e20000000c00 */
[----:B------:R-:W-:Y:S02]  /*7f50*/  I2IP.S8.S32.SAT R58, R63, R58, RZ ;  /* 0x0000003a3f3a7239 */ /* 0x000fe400000014ff */
[----:B------:R-:W-:Y:S02]  /*7f60*/  I2IP.S8.S32.SAT R62, R67, R62, RZ ;  /* 0x0000003e433e7239 */ /* 0x000fe400000014ff */
[----:B------:R-:W-:Y:S02]  /*7f70*/  I2IP.S8.S32.SAT R48, R49, R48, R50 ;  /* 0x0000003031307239 */ /* 0x000fe40000001432 */
[----:B------:R-:W-:Y:S02]  /*7f80*/  I2IP.S8.S32.SAT R49, R53, R52, R54 ;  /* 0x0000003435317239 */ /* 0x000fe40000001436 */
[----:B------:R-:W-:Y:S02]  /*7f90*/  I2IP.S8.S32.SAT R50, R57, R56, R58 ;  /* 0x0000003839327239 */ /* 0x000fe4000000143a */
[----:B------:R-:W-:Y:S02]  /*7fa0*/  I2IP.S8.S32.SAT R51, R61, R60, R62 ;  /* 0x0000003c3d337239 */ /* 0x000fe4000000143e */
[----:B------:R-:W-:Y:S02]  /*7fb0*/  LEA R0, R160, UR49, 0x3 ;  /* 0x00000031a0007c11 */ /* 0x000fe4000f8e18ff */
[----:B------:R-:W-:Y:S01]  /*7fc0*/  @P6 SHF.L.U32 R3, R159, 0x1f, RZ ;  /* 0x0000001f9f036819 */ /* 0x000fe200000006ff */
        /* <DEDUP_REMOVED lines=9> */
[----:B------:R-:W-:Y:S02]  /*8060*/  UIADD3 UR8, UP0, UPT, UR52, 0x680, URZ ;  /* 0x0000068034087890 */ /* 0x000fe4000ff1e0ff */
[----:B------:R-:W-:Y:S02]  /*8070*/  UIADD3 UR5, UPT, UPT, UR41, 0x40, URZ ;  /* 0x0000004029057890 */ /* 0x000fe4000fffe0ff */
[----:B------:R-:W-:Y:S02]  /*8080*/  UIADD3 UR4, UPT, UPT, UR49, 0xa200, URZ ;  /* 0x0000a20031047890 */ /* 0x000fe4000fffe0ff */
[----:B------:R-:W-:Y:S01]  /*8090*/  UIADD3.X UR9, UPT, UPT, URZ, UR53, URZ, UP0, !UPT ;  /* 0x00000035ff097290 */ /* 0x000fe200087fe4ff */
[----:B------:R-:W-:Y:S01]  /*80a0*/  UMOV UR6, UR42 ;  /* 0x0000002a00067c82 */ /* 0x000fe20008000000 */
[----:B------:R-:W-:Y:S07]  /*80b0*/  UMOV UR7, UR36 ;  /* 0x0000002400077c82 */ /* 0x000fee0008000000 */
[----:B------:R2:W-:Y:S01]  /*80c0*/  UTMASTG.3D [UR4], [UR8] ;  /* 0x00000004080073b5 */ /* 0x0005e20008010000 */
[----:B------:R0:W-:Y:S01]  /*80d0*/  UTMACMDFLUSH ;  /* 0x00000000000079b7 */ /* 0x0001e20000000000 */
[----:B--2---:R-:W-:Y:S04]  /*80e0*/  DEPBAR.LE SB0, 0x1 ;  /* 0x000080400000791a */ /* 0x004fe80000000000 */
.L_x_103:
[----:B------:R-:W-:Y:S05]  /*80f0*/  BSYNC.RECONVERGENT B0 ;  /* 0x0000000000007941 */ /* 0x000fea0003800200 */
.L_x_102:
        /* <DEDUP_REMOVED lines=16> */
.L_x_107:
[----:B------:R-:W-:Y:S05]  /*8200*/  BSYNC B0 ;  /* 0x0000000000007941 */ /* 0x000fea0003800000 */
.L_x_106:
        /* <DEDUP_REMOVED lines=19> */
[----:B--234-:R-:W-:Y:S02]  /*8340*/  LOP3.LUT R159, R159, R0, RZ, 0x3c, !PT ;  /* 0x000000009f9f7212 */ /* 0x01cfe400078e3cff */
.L_x_105:
[----:B------:R-:W-:Y:S05]  /*8350*/  BSYNC B1 ;  /* 0x0000000000017941 */ /* 0x000fea0003800000 */
.L_x_104:
[----:B------:R-:W-:Y:S05]  /*8360*/  VIADD R3, R80, 0x80 ;  /* 0x0000008050037836 */ /* 0x000fea0000000000 */
        /* <DEDUP_REMOVED lines=9> */
[----:B------:R-:W3:Y:S01]  /*8400*/  LDCU.64 UR6, c[0x4][0x80] ;  /* 0x01001000ff0677ac */ /* 0x000ee20008000a00 */
[----:B------:R-:W4:Y:S01]  /*8410*/  LDC.64 R2, c[0x4][R3] ;  /* 0x0100000003027b82 */ /* 0x000f220000000a00 */
[----:B------:R-:W5:Y:S01]  /*8420*/  LDCU.64 UR4, c[0x4][0x18] ;  /* 0x01000300ff0477ac */ /* 0x000f620008000a00 */
[----:B--2---:R-:W-:Y:S01]  /*8430*/  MOV R5, UR9 ;  /* 0x0000000900057c02 */ /* 0x004fe20008000f00 */
[----:B------:R-:W-:Y:S01]  /*8440*/  IMAD.U32 R4, RZ, RZ, UR8 ;  /* 0x00000008ff047e24 */ /* 0x000fe2000f8e00ff */
[----:B---3--:R-:W-:Y:S01]  /*8450*/  MOV R7, UR7 ;  /* 0x0000000700077c02 */ /* 0x008fe20008000f00 */
[----:B------:R-:W-:Y:S01]  /*8460*/  IMAD.U32 R6, RZ, RZ, UR6 ;  /* 0x00000006ff067e24 */ /* 0x000fe2000f8e00ff */
[----:B-----5:R-:W-:Y:S01]  /*8470*/  MOV R11, UR5 ;  /* 0x00000005000b7c02 */ /* 0x020fe20008000f00 */
[----:B------:R-:W-:Y:S02]  /*8480*/  IMAD.U32 R10, RZ, RZ, UR4 ;  /* 0x00000004ff0a7e24 */ /* 0x000fe4000f8e00ff */
[----:B------:R-:W-:Y:S07]  /*8490*/  LEPC R20, `(.L_x_109) ;  /* 0x000000001014794e */ /* 0x000fee0000000000 */
[----:B-1--4-:R-:W-:Y:S05]  /*84a0*/  CALL.ABS.NOINC R2 ;  /* 0x0000000002007343 */ /* 0x012fea0003c00000 */
.L_x_109:
[----:B------:R-:W-:Y:S05]  /*84b0*/  WARPSYNC.ALL ;  /* 0x0000000000007948 */ /* 0x000fea0003800000 */
[----:B------:R-:W-:Y:S01]  /*84c0*/  R2UR UR4, R80 ;  /* 0x00000000500472ca */ /* 0x000fe200000e0000 */
[----:B------:R-:W-:Y:S01]  /*84d0*/  BSSY.RECONVERGENT B0, `(.L_x_110) ;  /* 0x000011f000007945 */ /* 0x000fe20003800200 */
[C---:B------:R-:W-:Y:S02]  /*84e0*/  PRMT R81, R100.reuse, 0x8880, RZ ;  /* 0x0000888064517816 */ /* 0x040fe400000000ff */
[C---:B-1----:R-:W-:Y:S02]  /*84f0*/  SHF.L.U32 R84, R100.reuse, 0x8, RZ ;  /* 0x0000000864547819 */ /* 0x042fe400000006ff */
[----:B------:R-:W-:Y:S02]  /*8500*/  SHF.L.U32 R83, R100, 0x10, RZ ;  /* 0x0000001064537819 */ /* 0x000fe400000006ff */
[----:B------:R-:W-:Y:S02]  /*8510*/  SHF.R.S32.HI R84, RZ, 0x18, R84 ;  /* 0x00000018ff547819 */ /* 0x000fe40000011454 */
[----:B------:R-:W-:Y:S02]  /*8520*/  SHF.R.S32.HI R83, RZ, 0x18, R83 ;  /* 0x00000018ff537819 */ /* 0x000fe40000011453 */
[----:B------:R-:W-:Y:S01]  /*8530*/  ISETP.NE.AND P0, PT, R167, RZ, PT ;  /* 0x000000ffa700720c */ /* 0x000fe20003f05270 */
[----:B------:R-:W1:Y:S01]  /*8540*/  LDTM.x64 R4, tmem[UR4+0x80] ;  /* 0x00008004000479ee */ /* 0x000e620008340000 */
[----:B------:R-:W-:Y:S01]  /*8550*/  ISETP.NE.AND P6, PT, R117, RZ, PT ;  /* 0x000000ff7500720c */ /* 0x000fe20003fc5270 */
[C---:B-1----:R-:W-:Y:S02]  /*8560*/  IMAD R0, R78.reuse, R4, RZ ;  /* 0x000000044e007224 */ /* 0x042fe400078e02ff */
        /* <DEDUP_REMOVED lines=141> */
[C---:B------:R-:W-:Y:S01]  /*8e40*/  PRMT R3, R92.reuse, 0x8880, RZ ;  /* 0x000088805c037816 */ /* 0x040fe200000000ff */
        /* <DEDUP_REMOVED lines=124> */
[----:B------:R-:W-:Y:S02]  /*9610*/  UIADD3 UR8, UP0, UPT, UR52, 0x680, URZ ;  /* 0x0000068034087890 */ /* 0x000fe4000ff1e0ff */
[----:B------:R-:W-:Y:S02]  /*9620*/  UIADD3 UR5, UPT, UPT, UR41, 0x80, URZ ;  /* 0x0000008029057890 */ /* 0x000fe4000fffe0ff */
[----:B------:R-:W-:Y:S01]  /*9630*/  MOV R166, UR10 ;  /* 0x0000000a00a67c02 */ /* 0x000fe20008000f00 */
[----:B------:R-:W-:Y:S01]  /*9640*/  UIADD3.X UR9, UPT, UPT, URZ, UR53, URZ, UP0, !UPT ;  /* 0x00000035ff097290 */ /* 0x000fe200087fe4ff */
[----:B------:R-:W-:Y:S02]  /*9650*/  UMOV UR6, UR42 ;  /* 0x0000002a00067c82 */ /* 0x000fe40008000000 */
[----:B------:R-:W-:Y:S01]  /*9660*/  R2UR UR4, R166 ;  /* 0x00000000a60472ca */ /* 0x000fe200000e0000 */
[----:B------:R-:W-:Y:S11]  /*9670*/  UMOV UR7, UR36 ;  /* 0x0000002400077c82 */ /* 0x000ff60008000000 */
[----:B------:R-:W-:Y:S01]  /*9680*/  @!UPT UIADD3 URZ, UPT, UPT, URZ, URZ, URZ ;  /* 0x000000fffffff290 */ /* 0x000fe2000fffe0ff */
[----:B------:R2:W-:Y:S01]  /*9690*/  UTMASTG.3D [UR4], [UR8] ;  /* 0x00000004080073b5 */ /* 0x0005e20008010000 */
[----:B------:R0:W-:Y:S01]  /*96a0*/  UTMACMDFLUSH ;  /* 0x00000000000079b7 */ /* 0x0001e20000000000 */
[----:B--2---:R-:W-:Y:S04]  /*96b0*/  DEPBAR.LE SB0, 0x1 ;  /* 0x000080400000791a */ /* 0x004fe80000000000 */
.L_x_111:
[----:B------:R-:W-:Y:S05]  /*96c0*/  BSYNC.RECONVERGENT B0 ;  /* 0x0000000000007941 */ /* 0x000fea0003800200 */
.L_x_110:
        /* <DEDUP_REMOVED lines=16> */
.L_x_115:
[----:B------:R-:W-:Y:S05]  /*97d0*/  BSYNC B0 ;  /* 0x0000000000007941 */ /* 0x000fea0003800000 */
.L_x_114:
        /* <DEDUP_REMOVED lines=20> */
.L_x_113:
[----:B------:R-:W-:Y:S05]  /*9920*/  BSYNC B1 ;  /* 0x0000000000017941 */ /* 0x000fea0003800000 */
.L_x_112:
        /* <DEDUP_REMOVED lines=21> */
.L_x_117:
[----:B------:R-:W-:Y:S01]  /*9a80*/  ISETP.NE.AND P0, PT, R167, RZ, PT ;  /* 0x000000ffa700720c */ /* 0x000fe20003f05270 */
[----:B------:R-:W-:Y:S05]  /*9a90*/  WARPSYNC.ALL ;  /* 0x0000000000007948 */ /* 0x000fea0003800000 */
[----:B------:R-:W-:Y:S01]  /*9aa0*/  IMAD.U32 R140, R102, 0x10000, RZ ;  /* 0x00010000668c7824 */ /* 0x000fe200078e00ff */
[----:B------:R-:W-:Y:S01]  /*9ab0*/  R2UR UR4, R80 ;  /* 0x00000000500472ca */ /* 0x000fe200000e0000 */
[----:B------:R-:W-:Y:S01]  /*9ac0*/  IMAD.U32 R134, R88, 0x10000, RZ ;  /* 0x0001000058867824 */ /* 0x000fe200078e00ff */
[C---:B------:R-:W-:Y:S01]  /*9ad0*/  SHF.L.U32 R0, R100.reuse, 0x10, RZ ;  /* 0x0000001064007819 */ /* 0x040fe200000006ff */
[----:B-1----:R-:W-:Y:S01]  /*9ae0*/  IMAD.U32 R119, R93, 0x10000, RZ ;  /* 0x000100005d777824 */ /* 0x002fe200078e00ff */
[----:B------:R-:W-:Y:S01]  /*9af0*/  PRMT R3, R100, 0x8880, RZ ;  /* 0x0000888064037816 */ /* 0x000fe200000000ff */
[----:B------:R-:W-:Y:S01]  /*9b00*/  IMAD.U32 R104, R98, 0x10000, RZ ;  /* 0x0001000062687824 */ /* 0x000fe200078e00ff */
[----:B------:R-:W-:Y:S01]  /*9b10*/  SHF.L.U32 R81, R100, 0x8, RZ ;  /* 0x0000000864517819 */ /* 0x000fe200000006ff */
[----:B------:R-:W-:Y:S01]  /*9b20*/  IMAD.SHL.U32 R127, R90, 0x100, RZ ;  /* 0x000001005a7f7824 */ /* 0x000fe200078e00ff */
[----:B------:R-:W-:Y:S01]  /*9b30*/  SHF.R.S32.HI R0, RZ, 0x18, R0 ;  /* 0x00000018ff007819 */ /* 0x000fe20000011400 */
[----:B------:R-:W-:Y:S01]  /*9b40*/  IMAD.SHL.U32 R112, R95, 0x100, RZ ;  /* 0x000001005f707824 */ /* 0x000fe200078e00ff */
[----:B------:R-:W-:Y:S01]  /*9b50*/  SHF.R.S32.HI R81, RZ, 0x18, R81 ;  /* 0x00000018ff517819 */ /* 0x000fe20000011451 */
[----:B------:R-:W-:Y:S01]  /*9b60*/  BSSY.RECONVERGENT B0, `(.L_x_118) ;  /* 0x0000121000007945 */ /* 0x000fe20003800200 */
[----:B------:R-:W-:Y:S01]  /*9b70*/  SHF.R.S32.HI R2, RZ, 0x18, R100 ;  /* 0x00000018ff027819 */ /* 0x000fe20000011464 */
[----:B------:R-:W1:Y:S01]  /*9b80*/  LDTM.x64 R4, tmem[UR4+0xc0] ;  /* 0x0000c004000479ee */ /* 0x000e620008340000 */
[----:B------:R-:W-:Y:S01]  /*9b90*/  NOP ;  /* 0x0000000000007918 */ /* 0x000fe20000000000 */
[----:B------:R-:W-:Y:S02]  /*9ba0*/  SHF.R.S32.HI R84, RZ, 0x18, R101 ;  /* 0x00000018ff547819 */ /* 0x000fe40000011465 */
[----:B------:R-:W-:Y:S02]  /*9bb0*/  SHF.R.S32.HI R85, RZ, 0x18, R102 ;  /* 0x00000018ff557819 */ /* 0x000fe40000011466 */
[----:B------:R-:W-:Y:S02]  /*9bc0*/  SHF.R.S32.HI R86, RZ, 0x18, R103 ;  /* 0x00000018ff567819 */ /* 0x000fe40000011467 */
[----:B------:R-:W-:Y:S02]  /*9bd0*/  SHF.R.S32.HI R87, RZ, 0x18, R88 ;  /* 0x00000018ff577819 */ /* 0x000fe40000011458 */
[----:B------:R-:W-:Y:S02]  /*9be0*/  R2UR UR5, R108 ;  /* 0x000000006c0572ca */ /* 0x000fe400000e0000 */
[C---:B------:R-:W-:Y:S02]  /*9bf0*/  PRMT R143, R101.reuse, 0x8880, RZ ;  /* 0x00008880658f7816 */ /* 0x040fe400000000ff */
[----:B------:R-:W-:Y:S02]  /*9c00*/  SHF.L.U32 R83, R101, 0x10, RZ ;  /* 0x0000001065537819 */ /* 0x000fe400000006ff */
[----:B------:R-:W-:Y:S02]  /*9c10*/  PRMT R141, R102, 0x8880, RZ ;  /* 0x00008880668d7816 */ /* 0x000fe400000000ff */
[----:B------:R-:W-:Y:S02]  /*9c20*/  SHF.R.S32.HI R83, RZ, 0x18, R83 ;  /* 0x00000018ff537819 */ /* 0x000fe40000011453 */
[C---:B------:R-:W-:Y:S02]  /*9c30*/  PRMT R138, R103.reuse, 0x8880, RZ ;  /* 0x00008880678a7816 */ /* 0x040fe400000000ff */
[----:B------:R-:W-:Y:S01]  /*9c40*/  SHF.L.U32 R137, R103, 0x10, RZ ;  /* 0x0000001067897819 */ /* 0x000fe200000006ff */
[----:B------:R-:W-:Y:S01]  /*9c50*/  UIADD3 UR5, UPT, UPT, UR5, 0xa0, URZ ;  /* 0x000000a005057890 */ /* 0x000fe2000fffe0ff */
[----:B-1----:R-:W-:Y:S01]  /*9c60*/  IMAD R4, R78, R4, RZ ;  /* 0x000000044e047224 */ /* 0x002fe200078e02ff */
[----:B------:R-:W-:Y:S01]  /*9c70*/  PRMT R135, R88, 0x8880, RZ ;  /* 0x0000888058877816 */ /* 0x000fe200000000ff */
[C---:B------:R-:W-:Y:S01]  /*9c80*/  IMAD R5, R78.reuse, R5, RZ ;  /* 0x000000054e057224 */ /* 0x040fe200078e02ff */
[----:B------:R-:W-:Y:S01]  /*9c90*/  UPRMT UR5, UR37, 0x654, UR5 ;  /* 0x0000065425057896 */ /* 0x000fe20008000005 */
[----:B------:R-:W-:Y:S01]  /*9ca0*/  IMAD R4, R3, R82, R4 ;  /* 0x0000005203047224 */ /* 0x000fe200078e0204 */
[C---:B------:R-:W-:Y:S01]  /*9cb0*/  PRMT R132, R89.reuse, 0x8880, RZ ;  /* 0x0000888059847816 */ /* 0x040fe200000000ff */
[----:B------:R-:W-:Y:S01]  /*9cc0*/  IMAD R6, R78, R6, RZ ;  /* 0x000000064e067224 */ /* 0x000fe200078e02ff */
[----:B------:R-:W-:Y:S01]  /*9cd0*/  SHF.L.U32 R131, R89, 0x10, RZ ;  /* 0x0000001059837819 */ /* 0x000fe200000006ff */
[----:B------:R-:W-:Y:S01]  /*9ce0*/  IMAD R5, R0, R82, R5 ;  /* 0x0000005200057224 */ /* 0x000fe200078e0205 */
[----:B------:R-:W-:Y:S01]  /*9cf0*/  PRMT R129, R90, 0x8880, RZ ;  /* 0x000088805a817816 */ /* 0x000fe200000000ff */
[----:B------:R-:W-:Y:S01]  /*9d00*/  IMAD R0, R78, R16, RZ ;  /* 0x000000104e007224 */ /* 0x000fe200078e02ff */
[----:B------:R-:W-:Y:S01]  /*9d10*/  SHF.L.U32 R128, R90, 0x10, RZ ;  /* 0x000000105a807819 */ /* 0x000fe200000006ff */
[C---:B------:R-:W-:Y:S01]  /*9d20*/  IMAD R7, R78.reuse, R7, RZ ;  /* 0x000000074e077224 */ /* 0x040fe200078e02ff */
[----:B------:R-:W-:Y:S01]  /*9d30*/  SYNCS.ARRIVE.TRANS64.RED.A1T0 RZ, [UR5], RZ ;  /* 0x000000ffffff79a7 */ /* 0x000fe20008100405 */
[C---:B------:R-:W-:Y:S01]  /*9d40*/  IMAD R16, R78.reuse, R20, RZ ;  /* 0x000000144e107224 */ /* 0x040fe200078e02ff */
[C---:B------:R-:W-:Y:S01]  /*9d50*/  PRMT R126, R91.reuse, 0x8880, RZ ;  /* 0x000088805b7e7816 */ /* 0x040fe200000000ff */
[C---:B------:R-:W-:Y:S01]  /*9d60*/  IMAD R20, R78.reuse, R24, RZ ;  /* 0x000000184e147224 */ /* 0x040fe200078e02ff */
[----:B------:R-:W-:Y:S01]  /*9d70*/  SHF.L.U32 R125, R91, 0x10, RZ ;  /* 0x000000105b7d7819 */ /* 0x000fe200000006ff */
[----:B------:R-:W-:Y:S01]  /*9d80*/  IMAD R6, R81, R82, R6 ;  /* 0x0000005251067224 */ /* 0x000fe200078e0206 */
[----:B------:R-:W-:Y:S01]  /*9d90*/  MOV R81, R143 ;  /* 0x0000008f00517202 */ /* 0x000fe20000000f00 */
[----:B------:R-:W-:Y:S01]  /*9da0*/  IMAD R24, R78, R28, RZ ;  /* 0x0000001c4e187224 */ /* 0x000fe200078e02ff */
[----:B------:R-:W-:Y:S01]  /*9db0*/  PRMT R123, R92, 0x8880, RZ ;  /* 0x000088805c7b7816 */ /* 0x000fe200000000ff */
[----:B------:R-:W-:Y:S01]  /*9dc0*/  IMAD R28, R78, R32, RZ ;  /* 0x000000204e1c7224 */ /* 0x000fe200078e02ff */
[----:B------:R-:W-:Y:S01]  /*9dd0*/  SHF.L.U32 R122, R92, 0x10, RZ ;  /* 0x000000105c7a7819 */ /* 0x000fe200000006ff */
[----:B------:R-:W-:Y:S01]  /*9de0*/  IMAD R7, R2, R82, R7 ;  /* 0x0000005202077224 */ /* 0x000fe200078e0207 */
[----:B------:R-:W-:Y:S01]  /*9df0*/  PRMT R120, R93, 0x8880, RZ ;  /* 0x000088805d787816 */ /* 0x000fe200000000ff */
[----:B------:R-:W-:Y:S01]  /*9e00*/  IMAD R32, R78, R36, RZ ;  /* 0x000000244e207224 */ /* 0x000fe200078e02ff */
[----:B------:R-:W-:Y:S01]  /*9e10*/  PRMT R117, R94, 0x8880, RZ ;  /* 0x000088805e757816 */ /* 0x000fe200000000ff */
[----:B------:R-:W-:Y:S01]  /*9e20*/  IMAD R2, R78, R17, RZ ;  /* 0x000000114e027224 */ /* 0x000fe200078e02ff */
[----:B------:R-:W-:Y:S01]  /*9e30*/  SHF.L.U32 R116, R94, 0x10, RZ ;  /* 0x000000105e747819 */ /* 0x000fe200000006ff */
[----:B------:R-:W-:Y:S01]  /*9e40*/  IMAD R36, R78, R40, RZ ;  /* 0x000000284e247224 */ /* 0x000fe200078e02ff */
[----:B------:R-:W-:Y:S01]  /*9e50*/  SHF.L.U32 R115, R94, 0x8, RZ ;  /* 0x000000085e737819 */ /* 0x000fe200000006ff */
[C---:B------:R-:W-:Y:S01]  /*9e60*/  IMAD R17, R78.reuse, R21, RZ ;  /* 0x000000154e117224 */ /* 0x040fe200078e02ff */
[C---:B------:R-:W-:Y:S01]  /*9e70*/  PRMT R114, R95.reuse, 0x8880, RZ ;  /* 0x000088805f727816 */ /* 0x040fe200000000ff */
[C---:B------:R-:W-:Y:S01]  /*9e80*/  IMAD R40, R78.reuse, R44, RZ ;  /* 0x0000002c4e287224 */ /* 0x040fe200078e02ff */
[----:B------:R-:W-:Y:S01]  /*9e90*/  SHF.L.U32 R113, R95, 0x10, RZ ;  /* 0x000000105f717819 */ /* 0x000fe200000006ff */
[----:B------:R-:W-:Y:S01]  /*9ea0*/  IMAD R21, R78, R25, RZ ;  /* 0x000000194e157224 */ /* 0x000fe200078e02ff */
[----:B------:R-:W-:Y:S01]  /*9eb0*/  PRMT R111, R96, 0x8880, RZ ;  /* 0x00008880606f7816 */ /* 0x000fe200000000ff */
        /* <DEDUP_REMOVED lines=8> */
[C---:B------:R-:W-:Y:S01]  /*9f40*/  IMAD R52, R78.reuse, R56, RZ ;  /* 0x000000384e347224 */ /* 0x040fe200078e02ff */
[----:B------:R-:W-:Y:S01]  /*9f50*/  SHF.L.U32 R142, R101, 0x8, RZ ;  /* 0x00000008658e7819 */ /* 0x000fe200000006ff */
[C---:B------:R-:W-:Y:S01]  /*9f60*/  IMAD R8, R78.reuse, R8, RZ ;  /* 0x000000084e087224 */ /* 0x040fe200078e02ff */
[C---:B------:R-:W-:Y:S01]  /*9f70*/  SHF.L.U32 R101, R99.reuse, 0x10, RZ ;  /* 0x0000001063657819 */ /* 0x040fe200000006ff */
[----:B------:R-:W-:Y:S01]  /*9f80*/  IMAD R33, R78, R37, RZ ;  /* 0x000000254e217224 */ /* 0x000fe200078e02ff */
[----:B------:R-:W-:Y:S01]  /*9f90*/  SHF.L.U32 R139, R102, 0x8, RZ ;  /* 0x00000008668b7819 */ /* 0x000fe200000006ff */
[C---:B------:R-:W-:Y:S01]  /*9fa0*/  IMAD R56, R78.reuse, R60, RZ ;  /* 0x0000003c4e387224 */ /* 0x040fe200078e02ff */
[----:B------:R-:W-:Y:S01]  /*9fb0*/  PRMT R102, R99, 0x8880, RZ ;  /* 0x0000888063667816 */ /* 0x000fe200000000ff */
[C---:B------:R-:W-:Y:S01]  /*9fc0*/  IMAD R37, R78.reuse, R41, RZ ;  /* 0x000000294e257224 */ /* 0x040fe200078e02ff */
[----:B------:R-:W-:Y:S01]  /*9fd0*/  SHF.L.U32 R136, R103, 0x8, RZ ;  /* 0x0000000867887819 */ /* 0x000fe200000006ff */
[C---:B------:R-:W-:Y:S01]  /*9fe0*/  IMAD R60, R78.reuse, R64, RZ ;  /* 0x000000404e3c7224 */ /* 0x040fe200078e02ff */
[----:B------:R-:W-:Y:S01]  /*9ff0*/  I2IP.S8.S32.SAT R64, R7, R6, RZ ;  /* 0x0000000607407239 */ /* 0x000fe200000014ff */
[C---:B------:R-:W-:Y:S01]  /*a000*/  IMAD R9, R78.reuse, R9, RZ ;  /* 0x000000094e097224 */ /* 0x040fe200078e02ff */
[----:B------:R-:W-:Y:S01]  /*a010*/  SHF.R.S32.HI R6, RZ, 0x18, R140 ;  /* 0x00000018ff067819 */ /* 0x000fe2000001148c */
[C---:B------:R-:W-:Y:S01]  /*a020*/  IMAD R41, R78.reuse, R45, RZ ;  /* 0x0000002d4e297224 */ /* 0x040fe200078e02ff */
[----:B------:R-:W-:Y:S01]  /*a030*/  SHF.R.S32.HI R7, RZ, 0x18, R142 ;  /* 0x00000018ff077819 */ /* 0x000fe2000001148e */
[----:B------:R-:W-:Y:S01]  /*a040*/  IMAD R45, R78, R49, RZ ;  /* 0x000000314e2d7224 */ /* 0x000fe200078e02ff */
[----:B------:R-:W-:Y:S01]  /*a050*/  SHF.L.U32 R133, R88, 0x8, RZ ;  /* 0x0000000858857819 */ /* 0x000fe200000006ff */
[C---:B------:R-:W-:Y:S01]  /*a060*/  IMAD R10, R78.reuse, R10, RZ ;  /* 0x0000000a4e0a7224 */ /* 0x040fe200078e02ff */
[----:B------:R-:W-:Y:S01]  /*a070*/  SHF.R.S32.HI R88, RZ, 0x18, R89 ;  /* 0x00000018ff587819 */ /* 0x000fe20000011459 */
[C---:B------:R-:W-:Y:S01]  /*a080*/  IMAD R49, R78.reuse, R53, RZ ;  /* 0x000000354e317224 */ /* 0x040fe200078e02ff */
[----:B------:R-:W-:Y:S01]  /*a090*/  SHF.L.U32 R130, R89, 0x8, RZ ;  /* 0x0000000859827819 */ /* 0x000fe200000006ff */
[-C--:B------:R-:W-:Y:S01]  /*a0a0*/  IMAD R8, R81, R82.reuse, R8 ;  /* 0x0000005251087224 */ /* 0x080fe200078e0208 */
[----:B------:R-:W-:Y:S01]  /*a0b0*/  SHF.R.S32.HI R81, RZ, 0x18, R139 ;  /* 0x00000018ff517819 */ /* 0x000fe2000001148b */
[C---:B------:R-:W-:Y:S01]  /*a0c0*/  IMAD R53, R78.reuse, R57, RZ ;  /* 0x000000394e357224 */ /* 0x040fe200078e02ff */
[----:B------:R-:W-:Y:S01]  /*a0d0*/  SHF.R.S32.HI R89, RZ, 0x18, R90 ;  /* 0x00000018ff597819 */ /* 0x000fe2000001145a */
[C---:B------:R-:W-:Y:S01]  /*a0e0*/  IMAD R11, R78.reuse, R11, RZ ;  /* 0x0000000b4e0b7224 */ /* 0x040fe200078e02ff */
[----:B------:R-:W-:Y:S01]  /*a0f0*/  SHF.R.S32.HI R90, RZ, 0x18, R91 ;  /* 0x00000018ff5a7819 */ /* 0x000fe2000001145b */
[C---:B------:R-:W-:Y:S01]  /*a100*/  IMAD R57, R78.reuse, R61, RZ ;  /* 0x0000003d4e397224 */ /* 0x040fe200078e02ff */
[----:B------:R-:W-:Y:S01]  /*a110*/  SHF.L.U32 R124, R91, 0x8, RZ ;  /* 0x000000085b7c7819 */ /* 0x000fe200000006ff */
[----:B------:R-:W-:Y:S01]  /*a120*/  IMAD R9, R83, R82, R9 ;  /* 0x0000005253097224 */ /* 0x000fe200078e0209 */
[----:B------:R-:W-:Y:S01]  /*a130*/  SHF.R.S32.HI R91, RZ, 0x18, R92 ;  /* 0x00000018ff5b7819 */ /* 0x000fe2000001145c */
[----:B------:R-:W-:Y:S01]  /*a140*/  IMAD R61, R78, R65, RZ ;  /* 0x000000414e3d7224 */ /* 0x000fe200078e02ff */
[----:B------:R-:W-:Y:S01]  /*a150*/  SHF.L.U32 R121, R92, 0x8, RZ ;  /* 0x000000085c797819 */ /* 0x000fe200000006ff */
[C---:B------:R-:W-:Y:S01]  /*a160*/  IMAD R12, R78.reuse, R12, RZ ;  /* 0x0000000c4e0c7224 */ /* 0x040fe200078e02ff */
[----:B------:R-:W-:Y:S01]  /*a170*/  SHF.R.S32.HI R92, RZ, 0x18, R93 ;  /* 0x00000018ff5c7819 */ /* 0x000fe2000001145d */
[----:B------:R-:W-:Y:S01]  /*a180*/  IMAD.MOV.U32 R65, RZ, RZ, R141 ;  /* 0x000000ffff417224 */ /* 0x000fe200078e008d */
[----:B------:R-:W-:Y:S01]  /*a190*/  SHF.L.U32 R118, R93, 0x8, RZ ;  /* 0x000000085d767819 */ /* 0x000fe200000006ff */
[----:B------:R-:W-:Y:S01]  /*a1a0*/  IMAD R10, R7, R82, R10 ;  /* 0x00000052070a7224 */ /* 0x000fe200078e020a */
[----:B------:R-:W-:Y:S01]  /*a1b0*/  MOV R7, R138 ;  /* 0x0000008a00077202 */ /* 0x000fe20000000f00 */
[----:B------:R-:W-:Y:S01]  /*a1c0*/  IMAD R13, R78, R13, RZ ;  /* 0x0000000d4e0d7224 */ /* 0x000fe200078e02ff */
[----:B------:R-:W-:Y:S01]  /*a1d0*/  SHF.R.S32.HI R93, RZ, 0x18, R94 ;  /* 0x00000018ff5d7819 */ /* 0x000fe2000001145e */
[----:B------:R-:W-:Y:S01]  /*a1e0*/  IMAD R11, R84, R82, R11 ;  /* 0x00000052540b7224 */ /* 0x000fe200078e020b */
[----:B------:R-:W-:Y:S01]  /*a1f0*/  I2IP.S8.S32.SAT R84, R5, R4, R64 ;  /* 0x0000000405547239 */ /* 0x000fe20000001440 */
[C---:B------:R-:W-:Y:S01]  /*a200*/  IMAD R14, R78.reuse, R14, RZ ;  /* 0x0000000e4e0e7224 */ /* 0x040fe200078e02ff */
[----:B------:R-:W-:Y:S01]  /*a210*/  SHF.R.S32.HI R5, RZ, 0x18, R137 ;  /* 0x00000018ff057819 */ /* 0x000fe20000011489 */
[----:B------:R-:W-:Y:S01]  /*a220*/  IMAD R12, R65, R82, R12 ;  /* 0x00000052410c7224 */ /* 0x000fe200078e020c */
[----:B------:R-:W-:Y:S01]  /*a230*/  I2IP.S8.S32.SAT R10, R11, R10, RZ ;  /* 0x0000000a0b0a7239 */ /* 0x000fe200000014ff */
[----:B------:R-:W-:Y:S01]  /*a240*/  IMAD R15, R78, R15, RZ ;  /* 0x0000000f4e0f7224 */ /* 0x000fe200078e02ff */
[----:B------:R-:W-:Y:S01]  /*a250*/  SHF.R.S32.HI R94, RZ, 0x18, R95 ;  /* 0x00000018ff5e7819 */ /* 0x000fe2000001145f */
[-C--:B------:R-:W-:Y:S01]  /*a260*/  IMAD R13, R6, R82.reuse, R13 ;  /* 0x00000052060d7224 */ /* 0x080fe200078e020d */
[----:B------:R-:W-:Y:S01]  /*a270*/  SHF.R.S32.HI R6, RZ, 0x18, R134 ;  /* 0x00000018ff067819 */ /* 0x000fe20000011486 */
[-C--:B------:R-:W-:Y:S01]  /*a280*/  IMAD R14, R81, R82.reuse, R14 ;  /* 0x00000052510e7224 */ /* 0x080fe200078e020e */
        /* <DEDUP_REMOVED lines=10> */
[----:B------:R-:W-:Y:S01]  /*a330*/  MOV R5, R135 ;  /* 0x0000008700057202 */ /* 0x000fe20000000f00 */
[-C--:B------:R-:W-:Y:S01]  /*a340*/  IMAD R3, R4, R82.reuse, R3 ;  /* 0x0000005204037224 */ /* 0x080fe200078e0203 */
[----:B------:R-:W-:Y:S01]  /*a350*/  SHF.R.S32.HI R4, RZ, 0x18, R131 ;  /* 0x00000018ff047819 */ /* 0x000fe20000011483 */
[----:B------:R-:W-:Y:S01]  /*a360*/  IMAD R19, R86, R82, R19 ;  /* 0x0000005256137224 */ /* 0x000fe200078e0213 */
[----:B------:R-:W-:Y:S01]  /*a370*/  I2IP.S8.S32.SAT R86, R13, R12, R14 ;  /* 0x0000000c0d567239 */ /* 0x000fe2000000140e */
[----:B------:R-:W-:Y:S01]  /*a380*/  IMAD R18, R78, R22, RZ ;  /* 0x000000164e127224 */ /* 0x000fe200078e02ff */
[----:B------:R-:W-:Y:S01]  /*a390*/  SHF.L.U32 R109, R96, 0x8, RZ ;  /* 0x00000008606d7819 */ /* 0x000fe200000006ff */
[----:B------:R-:W-:Y:S01]  /*a3a0*/  IMAD R16, R5, R82, R16 ;  /* 0x0000005205107224 */ /* 0x000fe200078e0210 */
[----:B------:R-:W-:Y:S01]  /*a3b0*/  I2IP.S8.S32.SAT R19, R19, R3, RZ ;  /* 0x0000000313137239 */ /* 0x000fe200000014ff */
[----:B------:R-:W-:Y:S01]  /*a3c0*/  IMAD R23, R78, R23, RZ ;  /* 0x000000174e177224 */ /* 0x000fe200078e02ff */
[----:B------:R-:W-:Y:S01]  /*a3d0*/  MOV R3, R132 ;  /* 0x0000008400037202 */ /* 0x000fe20000000f00 */
[-C--:B------:R-:W-:Y:S01]  /*a3e0*/  IMAD R17, R6, R82.reuse, R17 ;  /* 0x0000005206117224 */ /* 0x080fe200078e0211 */
[----:B------:R-:W-:Y:S01]  /*a3f0*/  MOV R5, R129 ;  /* 0x0000008100057202 */ /* 0x000fe20000000f00 */
[-C--:B------:R-:W-:Y:S01]  /*a400*/  IMAD R18, R7, R82.reuse, R18 ;  /* 0x0000005207127224 */ /* 0x080fe200078e0212 */
[----:B------:R-:W-:Y:S01]  /*a410*/  SHF.R.S32.HI R7, RZ, 0x18, R127 ;  /* 0x00000018ff077819 */ /* 0x000fe2000001147f */
[----:B------:R-:W-:Y:S01]  /*a420*/  IMAD R23, R87, R82, R23 ;  /* 0x0000005257177224 */ /* 0x000fe200078e0217 */
[----:B------:R-:W-:Y:S01]  /*a430*/  I2IP.S8.S32.SAT R87, R2, R0, R19 ;  /* 0x0000000002577239 */ /* 0x000fe20000001413 */
[----:B------:R-:W-:Y:S01]  /*a440*/  IMAD R20, R3, R82, R20 ;  /* 0x0000005203147224 */ /* 0x000fe200078e0214 */
[----:B------:R-:W-:Y:S01]  /*a450*/  SHF.R.S32.HI R3, RZ, 0x18, R130 ;  /* 0x00000018ff037819 */ /* 0x000fe20000011482 */
[C---:B------:R-:W-:Y:S01]  /*a460*/  IMAD R22, R78.reuse, R26, RZ ;  /* 0x0000001a4e167224 */ /* 0x040fe200078e02ff */
[----:B------:R-:W-:Y:S01]  /*a470*/  I2IP.S8.S32.SAT R18, R23, R18, RZ ;  /* 0x0000001217127239 */ /* 0x000fe200000014ff */
[----:B------:R-:W-:Y:S01]  /*a480*/  IMAD R27, R78, R27, RZ ;  /* 0x0000001b4e1b7224 */ /* 0x000fe200078e02ff */
[----:B------:R1:W-:Y:S01]  /*a490*/  STS.128 [R153+UR49+0xa200], R84 ;  /* 0x00a2005499007988 */ /* 0x0003e20008000c31 */
[----:B------:R-:W-:Y:S01]  /*a4a0*/  IMAD R21, R4, R82, R21 ;  /* 0x0000005204157224 */ /* 0x000fe200078e0215 */
[----:B------:R-:W-:Y:S01]  /*a4b0*/  I2IP.S8.S32.SAT R16, R17, R16, R18 ;  /* 0x0000001011107239 */ /* 0x000fe20000001412 */
[-C--:B------:R-:W-:Y:S01]  /*a4c0*/  IMAD R22, R3, R82.reuse, R22 ;  /* 0x0000005203167224 */ /* 0x080fe200078e0216 */
[----:B------:R-:W-:Y:S01]  /*a4d0*/  SHF.R.S32.HI R0, RZ, 0x18, R128 ;  /* 0x00000018ff007819 */ /* 0x000fe20000011480 */
[----:B------:R-:W-:Y:S01]  /*a4e0*/  IMAD R27, R88, R82, R27 ;  /* 0x00000052581b7224 */ /* 0x000fe200078e021b */
[----:B------:R-:W-:Y:S01]  /*a4f0*/  SHF.R.S32.HI R96, RZ, 0x18, R97 ;  /* 0x00000018ff607819 */ /* 0x000fe20000011461 */
[C---:B------:R-:W-:Y:S01]  /*a500*/  IMAD R26, R78.reuse, R30, RZ ;  /* 0x0000001e4e1a7224 */ /* 0x040fe200078e02ff */
[----:B------:R-:W-:Y:S01]  /*a510*/  SHF.L.U32 R106, R97, 0x8, RZ ;  /* 0x00000008616a7819 */ /* 0x000fe200000006ff */
[----:B------:R-:W-:Y:S01]  /*a520*/  IMAD R24, R5, R82, R24 ;  /* 0x0000005205187224 */ /* 0x000fe200078e0218 */
[----:B------:R-:W-:Y:S01]  /*a530*/  I2IP.S8.S32.SAT R17, R27, R22, RZ ;  /* 0x000000161b117239 */ /* 0x000fe200000014ff */
[----:B------:R-:W-:Y:S01]  /*a540*/  IMAD R31, R78, R31, RZ ;  /* 0x0000001f4e1f7224 */ /* 0x000fe200078e02ff */
[----:B------:R-:W-:Y:S01]  /*a550*/  SHF.R.S32.HI R5, RZ, 0x18, R124 ;  /* 0x00000018ff057819 */ /* 0x000fe2000001147c */
[----:B------:R-:W-:Y:S01]  /*a560*/  IMAD R25, R0, R82, R25 ;  /* 0x0000005200197224 */ /* 0x000fe200078e0219 */
[----:B------:R-:W-:Y:S01]  /*a570*/  I2IP.S8.S32.SAT R17, R21, R20, R17 ;  /* 0x0000001415117239 */ /* 0x000fe20000001411 */
[-C--:B------:R-:W-:Y:S01]  /*a580*/  IMAD R26, R7, R82.reuse, R26 ;  /* 0x00000052071a7224 */ /* 0x080fe200078e021a */
[----:B------:R-:W-:Y:S01]  /*a590*/  SHF.R.S32.HI R0, RZ, 0x18, R125 ;  /* 0x00000018ff007819 */ /* 0x000fe2000001147d */
[----:B------:R-:W-:Y:S01]  /*a5a0*/  IMAD.MOV.U32 R3, RZ, RZ, R126 ;  /* 0x000000ffff037224 */ /* 0x000fe200078e007e */
[----:B------:R-:W-:Y:S01]  /*a5b0*/  SHF.R.S32.HI R7, RZ, 0x18, R118 ;  /* 0x00000018ff077819 */ /* 0x000fe20000011476 */
[----:B------:R-:W-:Y:S01]  /*a5c0*/  IMAD R31, R89, R82, R31 ;  /* 0x00000052591f7224 */ /* 0x000fe200078e021f */
[----:B------:R-:W-:Y:S01]  /*a5d0*/  SHF.R.S32.HI R97, RZ, 0x18, R98 ;  /* 0x00000018ff617819 */ /* 0x000fe20000011462 */
[----:B------:R-:W-:Y:S01]  /*a5e0*/  IMAD R30, R78, R34, RZ ;  /* 0x000000224e1e7224 */ /* 0x000fe200078e02ff */
[----:B------:R-:W-:Y:S01]  /*a5f0*/  SHF.L.U32 R103, R98, 0x8, RZ ;  /* 0x0000000862677819 */ /* 0x000fe200000006ff */
[----:B------:R-:W-:Y:S01]  /*a600*/  IMAD R28, R3, R82, R28 ;  /* 0x00000052031c7224 */ /* 0x000fe200078e021c */
[----:B------:R-:W-:Y:S01]  /*a610*/  I2IP.S8.S32.SAT R18, R31, R26, RZ ;  /* 0x0000001a1f127239 */ /* 0x000fe200000014ff */
[----:B------:R-:W-:Y:S01]  /*a620*/  IMAD R35, R78, R35, RZ ;  /* 0x000000234e237224 */ /* 0x000fe200078e02ff */
[----:B------:R-:W-:Y:S01]  /*a630*/  MOV R3, R123 ;  /* 0x0000007b00037202 */ /* 0x000fe20000000f00 */
[----:B------:R-:W-:Y:S01]  /*a640*/  IMAD R29, R0, R82, R29 ;  /* 0x00000052001d7224 */ /* 0x000fe200078e021d */
[----:B------:R-:W-:Y:S01]  /*a650*/  I2IP.S8.S32.SAT R18, R25, R24, R18 ;  /* 0x0000001819127239 */ /* 0x000fe20000001412 */
[-C--:B------:R-:W-:Y:S01]  /*a660*/  IMAD R30, R5, R82.reuse, R30 ;  /* 0x00000052051e7224 */ /* 0x080fe200078e021e */
[----:B------:R-:W-:Y:S01]  /*a670*/  SHF.R.S32.HI R0, RZ, 0x18, R122 ;  /* 0x00000018ff007819 */ /* 0x000fe2000001147a */
[----:B------:R-:W-:Y:S01]  /*a680*/  IMAD R35, R90, R82, R35 ;  /* 0x000000525a237224 */ /* 0x000fe200078e0223 */
[----:B------:R-:W-:Y:S01]  /*a690*/  MOV R5, R120 ;  /* 0x0000007800057202 */ /* 0x000fe20000000f00 */
[----:B------:R-:W-:Y:S01]  /*a6a0*/  IMAD R32, R3, R82, R32 ;  /* 0x0000005203207224 */ /* 0x000fe200078e0220 */
[----:B------:R-:W-:Y:S01]  /*a6b0*/  SHF.R.S32.HI R3, RZ, 0x18, R121 ;  /* 0x00000018ff037819 */ /* 0x000fe20000011479 */
[C---:B------:R-:W-:Y:S01]  /*a6c0*/  IMAD R34, R78.reuse, R38, RZ ;  /* 0x000000264e227224 */ /* 0x040fe200078e02ff */
[----:B------:R-:W-:Y:S01]  /*a6d0*/  I2IP.S8.S32.SAT R19, R35, R30, RZ ;  /* 0x0000001e23137239 */ /* 0x000fe200000014ff */
[----:B------:R-:W-:Y:S01]  /*a6e0*/  IMAD R39, R78, R39, RZ ;  /* 0x000000274e277224 */ /* 0x000fe200078e02ff */
[----:B------:R-:W-:Y:S01]  /*a6f0*/  SHF.R.S32.HI R98, RZ, 0x18, R99 ;  /* 0x00000018ff627819 */ /* 0x000fe20000011463 */
[----:B------:R-:W-:Y:S01]  /*a700*/  IMAD R33, R0, R82, R33 ;  /* 0x0000005200217224 */ /* 0x000fe200078e0221 */
[----:B------:R-:W-:Y:S01]  /*a710*/  I2IP.S8.S32.SAT R19, R29, R28, R19 ;  /* 0x0000001c1d137239 */ /* 0x000fe20000001413 */
[-C--:B------:R-:W-:Y:S01]  /*a720*/  IMAD R34, R3, R82.reuse, R34 ;  /* 0x0000005203227224 */ /* 0x080fe200078e0222 */
[----:B------:R-:W-:Y:S01]  /*a730*/  SHF.R.S32.HI R0, RZ, 0x18, R119 ;  /* 0x00000018ff007819 */ /* 0x000fe20000011477 */
[----:B------:R-:W-:Y:S01]  /*a740*/  IMAD R39, R91, R82, R39 ;  /* 0x000000525b277224 */ /* 0x000fe200078e0227 */
[----:B------:R-:W-:Y:S01]  /*a750*/  MOV R3, R117 ;  /* 0x0000007500037202 */ /* 0x000fe20000000f00 */
[C---:B------:R-:W-:Y:S01]  /*a760*/  IMAD R38, R78.reuse, R42, RZ ;  /* 0x0000002a4e267224 */ /* 0x040fe200078e02ff */
[----:B------:R1:W-:Y:S01]  /*a770*/  STS.128 [R172+0xa200], R16 ;  /* 0x00a20010ac007388 */ /* 0x0003e20000000c00 */
        /* <DEDUP_REMOVED lines=8> */
[-C--:B------:R-:W-:Y:S01]  /*a800*/  IMAD R43, R92, R82.reuse, R43 ;  /* 0x000000525c2b7224 */ /* 0x080fe200078e022b */
[----:B------:R-:W-:Y:S01]  /*a810*/  SHF.R.S32.HI R7, RZ, 0x18, R112 ;  /* 0x00000018ff077819 */ /* 0x000fe20000011470 */
[----:B------:R-:W-:Y:S01]  /*a820*/  IMAD R40, R3, R82, R40 ;  /* 0x0000005203287224 */ /* 0x000fe200078e0228 */
[----:B------:R-:W-:Y:S01]  /*a830*/  SHF.R.S32.HI R3, RZ, 0x18, R115 ;  /* 0x00000018ff037819 */ /* 0x000fe20000011473 */
[C---:B------:R-:W-:Y:S01]  /*a840*/  IMAD R42, R78.reuse, R46, RZ ;  /* 0x0000002e4e2a7224 */ /* 0x040fe200078e02ff */
[----:B------:R-:W-:Y:S01]  /*a850*/  I2IP.S8.S32.SAT R38, R43, R38, RZ ;  /* 0x000000262b267239 */ /* 0x000fe200000014ff */
[----:B------:R-:W-:Y:S01]  /*a860*/  IMAD R47, R78, R47, RZ ;  /* 0x0000002f4e2f7224 */ /* 0x000fe200078e02ff */
[----:B------:R-:W-:Y:S01]  /*a870*/  SHF.L.U32 R100, R99, 0x8, RZ ;  /* 0x0000000863647819 */ /* 0x000fe200000006ff */
[----:B------:R-:W-:Y:S01]  /*a880*/  IMAD R41, R0, R82, R41 ;  /* 0x0000005200297224 */ /* 0x000fe200078e0229 */
[----:B------:R-:W-:Y:S01]  /*a890*/  I2IP.S8.S32.SAT R33, R37, R36, R38 ;  /* 0x0000002425217239 */ /* 0x000fe20000001426 */
[-C--:B------:R-:W-:Y:S01]  /*a8a0*/  IMAD R42, R3, R82.reuse, R42 ;  /* 0x00000052032a7224 */ /* 0x080fe200078e022a */
[----:B------:R-:W-:Y:S01]  /*a8b0*/  SHF.R.S32.HI R0, RZ, 0x18, R113 ;  /* 0x00000018ff007819 */ /* 0x000fe20000011471 */
[----:B------:R-:W-:Y:S01]  /*a8c0*/  IMAD R47, R93, R82, R47 ;  /* 0x000000525d2f7224 */ /* 0x000fe200078e022f */
[----:B------:R-:W-:Y:S01]  /*a8d0*/  IADD3 R76, PT, PT, R76, 0x1, RZ ;  /* 0x000000014c4c7810 */ /* 0x000fe20007ffe0ff */
[C---:B------:R-:W-:Y:S02]  /*a8e0*/  IMAD R46, R78.reuse, R50, RZ ;  /* 0x000000324e2e7224 */ /* 0x040fe400078e02ff */
        /* <DEDUP_REMOVED lines=8> */
[----:B------:R-:W-:Y:S02]  /*a970*/  IMAD.MOV.U32 R3, RZ, RZ, R111 ;  /* 0x000000ffff037224 */ /* 0x000fe400078e006f */
[-C--:B------:R-:W-:Y:S02]  /*a980*/  IMAD R51, R94, R82.reuse, R51 ;  /* 0x000000525e337224 */ /* 0x080fe400078e0233 */
[----:B------:R-:W-:Y:S01]  /*a990*/  IMAD R48, R3, R82, R48 ;  /* 0x0000005203307224 */ /* 0x000fe200078e0230 */
[----:B------:R-:W-:Y:S01]  /*a9a0*/  SHF.R.S32.HI R3, RZ, 0x18, R109 ;  /* 0x00000018ff037819 */ /* 0x000fe2000001146d */
[C---:B------:R-:W-:Y:S01]  /*a9b0*/  IMAD R50, R78.reuse, R54, RZ ;  /* 0x000000364e327224 */ /* 0x040fe200078e02ff */
[----:B------:R-:W-:Y:S01]  /*a9c0*/  I2IP.S8.S32.SAT R35, R51, R46, RZ ;  /* 0x0000002e33237239 */ /* 0x000fe200000014ff */
[----:B------:R-:W-:Y:S02]  /*a9d0*/  IMAD R55, R78, R55, RZ ;  /* 0x000000374e377224 */ /* 0x000fe400078e02ff */
[----:B------:R-:W-:Y:S01]  /*a9e0*/  IMAD R49, R0, R82, R49 ;  /* 0x0000005200317224 */ /* 0x000fe200078e0231 */
[----:B------:R-:W-:Y:S01]  /*a9f0*/  I2IP.S8.S32.SAT R35, R45, R44, R35 ;  /* 0x0000002c2d237239 */ /* 0x000fe20000001423 */
[-C--:B------:R-:W-:Y:S01]  /*aa00*/  IMAD R50, R3, R82.reuse, R50 ;  /* 0x0000005203327224 */ /* 0x080fe200078e0232 */
[----:B------:R-:W-:Y:S01]  /*aa10*/  SHF.R.S32.HI R0, RZ, 0x18, R107 ;  /* 0x00000018ff007819 */ /* 0x000fe2000001146b */
[----:B------:R-:W-:Y:S01]  /*aa20*/  IMAD R55, R95, R82, R55 ;  /* 0x000000525f377224 */ /* 0x000fe200078e0237 */
[----:B------:R-:W-:Y:S01]  /*aa30*/  SHF.R.S32.HI R3, RZ, 0x18, R106 ;  /* 0x00000018ff037819 */ /* 0x000fe2000001146a */
        /* <DEDUP_REMOVED lines=11> */
[----:B------:R-:W-:Y:S01]  /*aaf0*/  SHF.R.S32.HI R3, RZ, 0x18, R103 ;  /* 0x00000018ff037819 */ /* 0x000fe20000011467 */
[----:B------:R-:W-:Y:S02]  /*ab00*/  IMAD R58, R78, R62, RZ ;  /* 0x0000003e4e3a7224 */ /* 0x000fe400078e02ff */
[----:B------:R-:W-:Y:S01]  /*ab10*/  IMAD R56, R5, R82, R56 ;  /* 0x0000005205387224 */ /* 0x000fe200078e0238 */
[----:B------:R-:W-:Y:S01]  /*ab20*/  MOV R5, R102 ;  /* 0x0000006600057202 */ /* 0x000fe20000000f00 */
[----:B------:R-:W-:Y:S01]  /*ab30*/  IMAD R57, R0, R82, R57 ;  /* 0x0000005200397224 */ /* 0x000fe200078e0239 */
[----:B------:R-:W-:Y:S01]  /*ab40*/  SHF.R.S32.HI R0, RZ, 0x18, R101 ;  /* 0x00000018ff007819 */ /* 0x000fe20000011465 */
[C---:B------:R-:W-:Y:S01]  /*ab50*/  IMAD R63, R78.reuse, R63, RZ ;  /* 0x0000003f4e3f7224 */ /* 0x040fe200078e02ff */
[----:B------:R-:W-:Y:S01]  /*ab60*/  I2IP.S8.S32.SAT R54, R59, R54, RZ ;  /* 0x000000363b367239 */ /* 0x000fe200000014ff */
[-C--:B------:R-:W-:Y:S01]  /*ab70*/  IMAD R58, R3, R82.reuse, R58 ;  /* 0x00000052033a7224 */ /* 0x080fe200078e023a */
[----:B------:R-:W-:Y:S01]  /*ab80*/  SHF.R.S32.HI R3, RZ, 0x18, R100 ;  /* 0x00000018ff037819 */ /* 0x000fe20000011464 */
[----:B------:R-:W-:Y:S01]  /*ab90*/  IMAD R63, R97, R82, R63 ;  /* 0x00000052613f7224 */ /* 0x000fe200078e023f */
[----:B------:R-:W-:Y:S01]  /*aba0*/  I2IP.S8.S32.SAT R49, R53, R52, R54 ;  /* 0x0000003435317239 */ /* 0x000fe20000001436 */
        /* <DEDUP_REMOVED lines=28> */
.L_x_119:
[----:B------:R-:W-:Y:S05]  /*ad70*/  BSYNC.RECONVERGENT B0 ;  /* 0x0000000000007941 */ /* 0x000fea0003800200 */
.L_x_118:
[----:B------:R-:W-:Y:S01]  /*ad80*/  BAR.SYNC.DEFER_BLOCKING 0x1, 0x80 ;  /* 0x0042000000007b1d */ /* 0x000fe20000010000 */
[----:B------:R-:W-:Y:S01]  /*ad90*/  ISETP.NE.AND P2, PT, R168, RZ, PT ;  /* 0x000000ffa800720c */ /* 0x000fe20003f45270 */
[----:B------:R-:W-:Y:S01]  /*ada0*/  IMAD.IADD R20, R75, 0x1, R150 ;  /* 0x000000014b147824 */ /* 0x000fe200078e0296 */
[----:B------:R-:W-:Y:S01]  /*adb0*/  ISETP.NE.AND P0, PT, R169, 0x2, PT ;  /* 0x00000002a900780c */ /* 0x000fe20003f05270 */
[----:B------:R-:W-:Y:S01]  /*adc0*/  IMAD.IADD R21, R77, 0x1, R152 ;  /* 0x000000014d157824 */ /* 0x000fe200078e0298 */
[----:B------:R-:W-:Y:S02]  /*add0*/  ISETP.NE.AND P1, PT, R76, 0x2, PT ;  /* 0x000000024c00780c */ /* 0x000fe40003f25270 */
[----:B------:R-:W-:Y:S02]  /*ade0*/  SEL R0, RZ, 0x1, P0 ;  /* 0x00000001ff007807 */ /* 0x000fe40000000000 */
[----:B------:R-:W-:Y:S02]  /*adf0*/  SEL R3, RZ, 0x1, P1 ;  /* 0x00000001ff037807 */ /* 0x000fe40000800000 */
[----:B------:R-:W-:Y:S02]  /*ae00*/  LOP3.LUT R161, R161, R0, RZ, 0x3c, !PT ;  /* 0x00000000a1a17212 */ /* 0x000fe400078e3cff */
[----:B------:R-:W-:Y:S02]  /*ae10*/  LOP3.LUT R162, R162, R3, RZ, 0x3c, !PT ;  /* 0x00000003a2a27212 */ /* 0x000fe400078e3cff */
[----:B------:R-:W-:Y:S02]  /*ae20*/  @P2 R2UR UR36, R158 ;  /* 0x000000009e2422ca */ /* 0x000fe400000e0000 */
[----:B------:R-:W-:Y:S02]  /*ae30*/  SEL R169, R169, RZ, P0 ;  /* 0x000000ffa9a97207 */ /* 0x000fe40000000000 */
[----:B------:R-:W-:Y:S01]  /*ae40*/  SEL R76, R76, RZ, P1 ;  /* 0x000000ff4c4c7207 */ /* 0x000fe20000800000 */
[----:B------:R-:W-:Y:S10]  /*ae50*/  @P2 BRA `(.L_x_120) ;  /* 0xffffff9800a82947 */ /* 0x000ff4000383ffff */
[----:B------:R-:W-:Y:S05]  /*ae60*/  EXIT ;  /* 0x000000000000794d */ /* 0x000fea0003800000 */
.L_x_19:
[----:B--2---:R2:W1:Y:S02]  /*ae70*/  SYNCS.PHASECHK.TRANS64.TRYWAIT P0, [R3+URZ+0xc0], R2 ;  /* 0x0000c002030075a7 */ /* 0x00446400080011ff */
[----:B-1----:R-:W-:Y:S05]  /*ae80*/  @!P0 NANOSLEEP.SYNCS 0x989680 ;  /* 0x009896800000895d */ /* 0x002fea0003900000 */
[----:B------:R-:W1:Y:S02]  /*ae90*/  @!P0 SYNCS.PHASECHK.TRANS64 P0, [R3+URZ+0xc0], R2 ;  /* 0x0000c002030085a7 */ /* 0x000e6400080010ff */
[----:B-1----:R-:W-:Y:S05]  /*aea0*/  @!P0 BRA `(.L_x_19) ;  /* 0xfffffffc00f08947 */ /* 0x002fea000383ffff */
[----:B------:R-:W-:Y:S05]  /*aeb0*/  BRA `(.L_x_121) ;  /* 0xffffff6400ac7947 */ /* 0x000fea000383ffff */
.L_x_22:
[----:B-1----:R-:W-:-:S07]  /*aec0*/  MOV R2, UR33 ;  /* 0x0000002100027c02 */ /* 0x002fce0008000f00 */
.L_x_122:
[----:B-1----:R1:W2:Y:S02]  /*aed0*/  SYNCS.PHASECHK.TRANS64.TRYWAIT P0, [R2+URZ+0x10], R5 ;  /* 0x00001005020075a7 */ /* 0x0022a400080011ff */
[----:B--2---:R-:W-:Y:S05]  /*aee0*/  @!P0 NANOSLEEP.SYNCS 0x989680 ;  /* 0x009896800000895d */ /* 0x004fea0003900000 */
[----:B------:R-:W2:Y:S02]  /*aef0*/  @!P0 SYNCS.PHASECHK.TRANS64 P0, [R2+URZ+0x10], R5 ;  /* 0x00001005020085a7 */ /* 0x000ea400080010ff */
[----:B--2---:R-:W-:Y:S05]  /*af00*/  @!P0 BRA `(.L_x_122) ;  /* 0xfffffffc00f08947 */ /* 0x004fea000383ffff */
[----:B------:R-:W-:Y:S05]  /*af10*/  BRA `(.L_x_21) ;  /* 0xffffff6400fc7947 */ /* 0x000fea000383ffff */
.L_x_28:
[----:B-1----:R-:W-:-:S07]  /*af20*/  MOV R2, UR17 ;  /* 0x0000001100027c02 */ /* 0x002fce0008000f00 */
.L_x_123:
[----:B-1----:R1:W2:Y:S02]  /*af30*/  SYNCS.PHASECHK.TRANS64.TRYWAIT P0, [R2+URZ+0x10], R5 ;  /* 0x00001005020075a7 */ /* 0x0022a400080011ff */
[----:B--2---:R-:W-:Y:S05]  /*af40*/  @!P0 NANOSLEEP.SYNCS 0x989680 ;  /* 0x009896800000895d */ /* 0x004fea0003900000 */
[----:B------:R-:W2:Y:S02]  /*af50*/  @!P0 SYNCS.PHASECHK.TRANS64 P0, [R2+URZ+0x10], R5 ;  /* 0x00001005020085a7 */ /* 0x000ea400080010ff */
[----:B--2---:R-:W-:Y:S05]  /*af60*/  @!P0 BRA `(.L_x_123) ;  /* 0xfffffffc00f08947 */ /* 0x004fea000383ffff */
[----:B------:R-:W-:Y:S05]  /*af70*/  BRA `(.L_x_27) ;  /* 0xffffff6800a47947 */ /* 0x000fea000383ffff */
.L_x_32:
[----:B-1----:R1:W2:Y:S02]  /*af80*/  SYNCS.PHASECHK.TRANS64.TRYWAIT P0, [R2+URZ+0x70], R3 ;  /* 0x00007003020075a7 */ /* 0x0022a400080011ff */
[----:B--2---:R-:W-:Y:S05]  /*af90*/  @!P0 NANOSLEEP.SYNCS 0x989680 ;  /* 0x009896800000895d */ /* 0x004fea0003900000 */
[----:B------:R-:W2:Y:S02]  /*afa0*/  @!P0 SYNCS.PHASECHK.TRANS64 P0, [R2+URZ+0x70], R3 ;  /* 0x00007003020085a7 */ /* 0x000ea400080010ff */
[----:B--2---:R-:W-:Y:S05]  /*afb0*/  @!P0 BRA `(.L_x_32) ;  /* 0xfffffffc00f08947 */ /* 0x004fea000383ffff */
[----:B------:R-:W-:Y:S05]  /*afc0*/  BRA `(.L_x_124) ;  /* 0xffffff6c00347947 */ /* 0x000fea000383ffff */
.L_x_36:
[----:B----4-:R-:W-:-:S07]  /*afd0*/  MOV R0, UR4 ;  /* 0x0000000400007c02 */ /* 0x010fce0008000f00 */
.L_x_125:
[----:B-1----:R1:W2:Y:S02]  /*afe0*/  SYNCS.PHASECHK.TRANS64.TRYWAIT P0, [R0+URZ], R3 ;  /* 0x00000003000075a7 */ /* 0x0022a400080011ff */
[----:B--2---:R-:W-:Y:S05]  /*aff0*/  @!P0 NANOSLEEP.SYNCS 0x989680 ;  /* 0x009896800000895d */ /* 0x004fea0003900000 */
[----:B------:R-:W2:Y:S02]  /*b000*/  @!P0 SYNCS.PHASECHK.TRANS64 P0, [R0+URZ], R3 ;  /* 0x00000003000085a7 */ /* 0x000ea400080010ff */
[----:B--2---:R-:W-:Y:S05]  /*b010*/  @!P0 BRA `(.L_x_125) ;  /* 0xfffffffc00f08947 */ /* 0x004fea000383ffff */
[----:B------:R-:W-:Y:S05]  /*b020*/  BRA `(.L_x_126) ;  /* 0xffffff7000a47947 */ /* 0x000fea000383ffff */
.L_x_39:
[----:B-1----:R1:W2:Y:S02]  /*b030*/  SYNCS.PHASECHK.TRANS64.TRYWAIT P0, [R0+URZ+0xb0], R5 ;  /* 0x0000b005000075a7 */ /* 0x0022a400080011ff */
[----:B--2---:R-:W-:Y:S05]  /*b040*/  @!P0 NANOSLEEP.SYNCS 0x989680 ;  /* 0x009896800000895d */ /* 0x004fea0003900000 */
[----:B------:R-:W2:Y:S02]  /*b050*/  @!P0 SYNCS.PHASECHK.TRANS64 P0, [R0+URZ+0xb0], R5 ;  /* 0x0000b005000085a7 */ /* 0x000ea400080010ff */
[----:B--2---:R-:W-:Y:S05]  /*b060*/  @!P0 BRA `(.L_x_39) ;  /* 0xfffffffc00f08947 */ /* 0x004fea000383ffff */
[----:B------:R-:W-:Y:S05]  /*b070*/  BRA `(.L_x_127) ;  /* 0xffffff7400007947 */ /* 0x000fea000383ffff */
.L_x_40:
[----:B------:R-:W-:-:S07]  /*b080*/  MOV R0, UR5 ;  /* 0x0000000500007c02 */ /* 0x000fce0008000f00 */
.L_x_128:
[----:B-1----:R1:W2:Y:S02]  /*b090*/  SYNCS.PHASECHK.TRANS64.TRYWAIT P0, [R0+URZ+0x80], R5 ;  /* 0x00008005000075a7 */ /* 0x0022a400080011ff */
[----:B--2---:R-:W-:Y:S05]  /*b0a0*/  @!P0 NANOSLEEP.SYNCS 0x989680 ;  /* 0x009896800000895d */ /* 0x004fea0003900000 */
[----:B------:R-:W2:Y:S02]  /*b0b0*/  @!P0 SYNCS.PHASECHK.TRANS64 P0, [R0+URZ+0x80], R5 ;  /* 0x00008005000085a7 */ /* 0x000ea400080010ff */
[----:B--2---:R-:W-:Y:S05]  /*b0c0*/  @!P0 BRA `(.L_x_128) ;  /* 0xfffffffc00f08947 */ /* 0x004fea000383ffff */
[----:B------:R-:W-:Y:S05]  /*b0d0*/  BRA `(.L_x_129) ;  /* 0xffffff7400107947 */ /* 0x000fea000383ffff */
.L_x_41:
[----:B-1----:R1:W2:Y:S02]  /*b0e0*/  SYNCS.PHASECHK.TRANS64.TRYWAIT P1, [R0+URZ+0x70], R5 ;  /* 0x00007005000075a7 */ /* 0x0022a400080211ff */
[----:B--2---:R-:W-:Y:S05]  /*b0f0*/  @!P1 NANOSLEEP.SYNCS 0x989680 ;  /* 0x009896800000995d */ /* 0x004fea0003900000 */
[----:B------:R-:W2:Y:S02]  /*b100*/  @!P1 SYNCS.PHASECHK.TRANS64 P1, [R0+URZ+0x70], R5 ;  /* 0x00007005000095a7 */ /* 0x000ea400080210ff */
[----:B--2---:R-:W-:Y:S05]  /*b110*/  @!P1 BRA `(.L_x_41) ;  /* 0xfffffffc00f09947 */ /* 0x004fea000383ffff */
[----:B------:R-:W-:Y:S05]  /*b120*/  BRA `(.L_x_130) ;  /* 0xffffff7400407947 */ /* 0x000fea000383ffff */
.L_x_44:
[----:B------:R-:W-:-:S07]  /*b130*/  MOV R0, UR5 ;  /* 0x0000000500007c02 */ /* 0x000fce0008000f00 */
.L_x_131:
[----:B-1----:R1:W2:Y:S02]  /*b140*/  SYNCS.PHASECHK.TRANS64.TRYWAIT P0, [R0+URZ+0x80], R3 ;  /* 0x00008003000075a7 */ /* 0x0022a400080011ff */
[----:B--2---:R-:W-:Y:S05]  /*b150*/  @!P0 NANOSLEEP.SYNCS 0x989680 ;  /* 0x009896800000895d */ /* 0x004fea0003900000 */
[----:B------:R-:W2:Y:S02]  /*b160*/  @!P0 SYNCS.PHASECHK.TRANS64 P0, [R0+URZ+0x80], R3 ;  /* 0x00008003000085a7 */ /* 0x000ea400080010ff */
[----:B--2---:R-:W-:Y:S05]  /*b170*/  @!P0 BRA `(.L_x_131) ;  /* 0xfffffffc00f08947 */ /* 0x004fea000383ffff */
[----:B------:R-:W-:Y:S05]  /*b180*/  BRA `(.L_x_43) ;  /* 0xffffff7400947947 */ /* 0x000fea000383ffff */
.L_x_51:
[----:B-1----:R1:W2:Y:S02]  /*b190*/  SYNCS.PHASECHK.TRANS64.TRYWAIT P1, [R0+URZ+0x70], R5 ;  /* 0x00007005000075a7 */ /* 0x0022a400080211ff */
[----:B--2---:R-:W-:Y:S05]  /*b1a0*/  @!P1 NANOSLEEP.SYNCS 0x989680 ;  /* 0x009896800000995d */ /* 0x004fea0003900000 */
[----:B------:R-:W2:Y:S02]  /*b1b0*/  @!P1 SYNCS.PHASECHK.TRANS64 P1, [R0+URZ+0x70], R5 ;  /* 0x00007005000095a7 */ /* 0x000ea400080210ff */
[----:B--2---:R-:W-:Y:S05]  /*b1c0*/  @!P1 BRA `(.L_x_51) ;  /* 0xfffffffc00f09947 */ /* 0x004fea000383ffff */
[----:B------:R-:W-:Y:S05]  /*b1d0*/  BRA `(.L_x_132) ;  /* 0xffffff7800f47947 */ /* 0x000fea000383ffff */
.L_x_52:
[----:B------:R-:W-:-:S07]  /*b1e0*/  MOV R3, UR8 ;  /* 0x0000000800037c02 */ /* 0x000fce0008000f00 */
.L_x_133:
[----:B-1----:R1:W2:Y:S02]  /*b1f0*/  SYNCS.PHASECHK.TRANS64.TRYWAIT P0, [R3+URZ+0xa0], R0 ;  /* 0x0000a000030075a7 */ /* 0x0022a400080011ff */
[----:B--2---:R-:W-:Y:S05]  /*b200*/  @!P0 NANOSLEEP.SYNCS 0x989680 ;  /* 0x009896800000895d */ /* 0x004fea0003900000 */
[----:B------:R-:W2:Y:S02]  /*b210*/  @!P0 SYNCS.PHASECHK.TRANS64 P0, [R3+URZ+0xa0], R0 ;  /* 0x0000a000030085a7 */ /* 0x000ea400080010ff */
[----:B--2---:R-:W-:Y:S05]  /*b220*/  @!P0 BRA `(.L_x_133) ;  /* 0xfffffffc00f08947 */ /* 0x004fea000383ffff */
[----:B------:R-:W-:Y:S05]  /*b230*/  BRA `(.L_x_134) ;  /* 0xffffff7c002c7947 */ /* 0x000fea000383ffff */
.L_x_55:
[----:B------:R-:W-:Y:S07]  /*b240*/  MOV R0, UR7 ;  /* 0x0000000700007c02 */ /* 0x000fee0008000f00 */
.L_x_135:
[----:B-1----:R1:W2:Y:S02]  /*b250*/  SYNCS.PHASECHK.TRANS64.TRYWAIT P0, [R0+URZ], R3 ;  /* 0x00000003000075a7 */ /* 0x0022a400080011ff */
[----:B--2---:R-:W-:Y:S05]  /*b260*/  @!P0 NANOSLEEP.SYNCS 0x989680 ;  /* 0x009896800000895d */ /* 0x004fea0003900000 */
[----:B------:R-:W2:Y:S02]  /*b270*/  @!P0 SYNCS.PHASECHK.TRANS64 P0, [R0+URZ], R3 ;  /* 0x00000003000085a7 */ /* 0x000ea400080010ff */
[----:B--2---:R-:W-:Y:S05]  /*b280*/  @!P0 BRA `(.L_x_135) ;  /* 0xfffffffc00f08947 */ /* 0x004fea000383ffff */
[----:B------:R-:W-:Y:S05]  /*b290*/  BRA `(.L_x_54) ;  /* 0xffffff7c00487947 */ /* 0x000fea000383ffff */
.L_x_58:
[----:B------:R-:W-:-:S07]  /*b2a0*/  MOV R0, UR5 ;  /* 0x0000000500007c02 */ /* 0x000fce0008000f00 */
.L_x_136:
[----:B--2---:R2:W3:Y:S02]  /*b2b0*/  SYNCS.PHASECHK.TRANS64.TRYWAIT P0, [R0+URZ], R3 ;  /* 0x00000003000075a7 */ /* 0x0044e400080011ff */
[----:B---3--:R-:W-:Y:S05]  /*b2c0*/  @!P0 NANOSLEEP.SYNCS 0x989680 ;  /* 0x009896800000895d */ /* 0x008fea0003900000 */
[----:B------:R-:W3:Y:S02]  /*b2d0*/  @!P0 SYNCS.PHASECHK.TRANS64 P0, [R0+URZ], R3 ;  /* 0x00000003000085a7 */ /* 0x000ee400080010ff */
[----:B---3--:R-:W-:Y:S05]  /*b2e0*/  @!P0 BRA `(.L_x_136) ;  /* 0xfffffffc00f08947 */ /* 0x008fea000383ffff */
[----:B------:R-:W-:Y:S05]  /*b2f0*/  BRA `(.L_x_137) ;  /* 0xffffff7c00fc7947 */ /* 0x000fea000383ffff */
.L_x_59:
[----:B------:R-:W-:-:S07]  /*b300*/  MOV R0, UR7 ;  /* 0x0000000700007c02 */ /* 0x000fce0008000f00 */
.L_x_138:
[----:B--2---:R2:W3:Y:S02]  /*b310*/  SYNCS.PHASECHK.TRANS64.TRYWAIT P0, [R0+URZ], R3 ;  /* 0x00000003000075a7 */ /* 0x0044e400080011ff */
[----:B---3--:R-:W-:Y:S05]  /*b320*/  @!P0 NANOSLEEP.SYNCS 0x989680 ;  /* 0x009896800000895d */ /* 0x008fea0003900000 */
[----:B------:R-:W3:Y:S02]  /*b330*/  @!P0 SYNCS.PHASECHK.TRANS64 P0, [R0+URZ], R3 ;  /* 0x00000003000085a7 */ /* 0x000ee400080010ff */
[----:B---3--:R-:W-:Y:S05]  /*b340*/  @!P0 BRA `(.L_x_138) ;  /* 0xfffffffc00f08947 */ /* 0x008fea000383ffff */
[----:B------:R-:W-:Y:S05]  /*b350*/  BRA `(.L_x_139) ;  /* 0xffffff8000087947 */ /* 0x000fea000383ffff */
.L_x_64:
[----:B--2---:R2:W3:Y:S02]  /*b360*/  SYNCS.PHASECHK.TRANS64.TRYWAIT P0, [R0+URZ+0x70], R3 ;  /* 0x00007003000075a7 */ /* 0x0044e400080011ff */
[----:B---3--:R-:W-:Y:S05]  /*b370*/  @!P0 NANOSLEEP.SYNCS 0x989680 ;  /* 0x009896800000895d */ /* 0x008fea0003900000 */
[----:B------:R-:W3:Y:S02]  /*b380*/  @!P0 SYNCS.PHASECHK.TRANS64 P0, [R0+URZ+0x70], R3 ;  /* 0x00007003000085a7 */ /* 0x000ee400080010ff */
[----:B---3--:R-:W-:Y:S05]  /*b390*/  @!P0 BRA `(.L_x_64) ;  /* 0xfffffffc00f08947 */ /* 0x008fea000383ffff */
[----:B------:R-:W-:Y:S05]  /*b3a0*/  BRA `(.L_x_140) ;  /* 0xffffff8400147947 */ /* 0x000fea000383ffff */
.L_x_67:
[----:B------:R-:W-:Y:S07]  /*b3b0*/  MOV R0, UR7 ;  /* 0x0000000700007c02 */ /* 0x000fee0008000f00 */
.L_x_141:
[----:B--2---:R2:W3:Y:S02]  /*b3c0*/  SYNCS.PHASECHK.TRANS64.TRYWAIT P0, [R0+URZ+0x68], R3 ;  /* 0x00006803000075a7 */ /* 0x0044e400080011ff */
[----:B---3--:R-:W-:Y:S05]  /*b3d0*/  @!P0 NANOSLEEP.SYNCS 0x989680 ;  /* 0x009896800000895d */ /* 0x008fea0003900000 */
[----:B------:R-:W3:Y:S02]  /*b3e0*/  @!P0 SYNCS.PHASECHK.TRANS64 P0, [R0+URZ+0x68], R3 ;  /* 0x00006803000085a7 */ /* 0x000ee400080010ff */
[----:B---3--:R-:W-:Y:S05]  /*b3f0*/  @!P0 BRA `(.L_x_141) ;  /* 0xfffffffc00f08947 */ /* 0x008fea000383ffff */
[----:B------:R-:W-:Y:S05]  /*b400*/  BRA `(.L_x_66) ;  /* 0xffffff8400f47947 */ /* 0x000fea000383ffff */
.L_x_70:
[----:B------:R-:W-:Y:S07]  /*b410*/  MOV R3, UR7 ;  /* 0x0000000700037c02 */ /* 0x000fee0008000f00 */
.L_x_142:
[----:B-1----:R1:W2:Y:S02]  /*b420*/  SYNCS.PHASECHK.TRANS64.TRYWAIT P0, [R3+URZ+0x40], R12 ;  /* 0x0000400c030075a7 */ /* 0x0022a400080011ff */
[----:B--2---:R-:W-:Y:S05]  /*b430*/  @!P0 NANOSLEEP.SYNCS 0x989680 ;  /* 0x009896800000895d */ /* 0x004fea0003900000 */
[----:B------:R-:W2:Y:S02]  /*b440*/  @!P0 SYNCS.PHASECHK.TRANS64 P0, [R3+URZ+0x40], R12 ;  /* 0x0000400c030085a7 */ /* 0x000ea400080010ff */
[----:B--2---:R-:W-:Y:S05]  /*b450*/  @!P0 BRA `(.L_x_142) ;  /* 0xfffffffc00f08947 */ /* 0x004fea000383ffff */
[----:B------:R-:W-:Y:S05]  /*b460*/  BRA `(.L_x_143) ;  /* 0xffffff88006c7947 */ /* 0x000fea000383ffff */
.L_x_71:
[----:B-1----:R-:W-:Y:S07]  /*b470*/  MOV R3, UR7 ;  /* 0x0000000700037c02 */ /* 0x002fee0008000f00 */
.L_x_144:
[----:B-1----:R1:W2:Y:S02]  /*b480*/  SYNCS.PHASECHK.TRANS64.TRYWAIT P0, [R3+URZ+0x48], R12 ;  /* 0x0000480c030075a7 */ /* 0x0022a400080011ff */
[----:B--2---:R-:W-:Y:S05]  /*b490*/  @!P0 NANOSLEEP.SYNCS 0x989680 ;  /* 0x009896800000895d */ /* 0x004fea0003900000 */
[----:B------:R-:W2:Y:S02]  /*b4a0*/  @!P0 SYNCS.PHASECHK.TRANS64 P0, [R3+URZ+0x48], R12 ;  /* 0x0000480c030085a7 */ /* 0x000ea400080010ff */
[----:B--2---:R-:W-:Y:S05]  /*b4b0*/  @!P0 BRA `(.L_x_144) ;  /* 0xfffffffc00f08947 */ /* 0x004fea000383ffff */
[----:B------:R-:W-:Y:S05]  /*b4c0*/  BRA `(.L_x_145) ;  /* 0xffffff8800a87947 */ /* 0x000fea000383ffff */
.L_x_72:
[----:B-1----:R-:W-:Y:S07]  /*b4d0*/  MOV R3, UR7 ;  /* 0x0000000700037c02 */ /* 0x002fee0008000f00 */
.L_x_146:
[----:B-1----:R1:W2:Y:S02]  /*b4e0*/  SYNCS.PHASECHK.TRANS64.TRYWAIT P0, [R3+URZ+0x50], R12 ;  /* 0x0000500c030075a7 */ /* 0x0022a400080011ff */
[----:B--2---:R-:W-:Y:S05]  /*b4f0*/  @!P0 NANOSLEEP.SYNCS 0x989680 ;  /* 0x009896800000895d */ /* 0x004fea0003900000 */
[----:B------:R-:W2:Y:S02]  /*b500*/  @!P0 SYNCS.PHASECHK.TRANS64 P0, [R3+URZ+0x50], R12 ;  /* 0x0000500c030085a7 */ /* 0x000ea400080010ff */
[----:B--2---:R-:W-:Y:S05]  /*b510*/  @!P0 BRA `(.L_x_146) ;  /* 0xfffffffc00f08947 */ /* 0x004fea000383ffff */
[----:B------:R-:W-:Y:S05]  /*b520*/  BRA `(.L_x_147) ;  /* 0xffffff8800f07947 */ /* 0x000fea000383ffff */
.L_x_73:
[----:B------:R-:W-:Y:S07]  /*b530*/  MOV R3, UR7 ;  /* 0x0000000700037c02 */ /* 0x000fee0008000f00 */
.L_x_148:
[----:B-1----:R1:W2:Y:S02]  /*b540*/  SYNCS.PHASECHK.TRANS64.TRYWAIT P0, [R3+URZ+0x58], R12 ;  /* 0x0000580c030075a7 */ /* 0x0022a400080011ff */
[----:B--2---:R-:W-:Y:S05]  /*b550*/  @!P0 NANOSLEEP.SYNCS 0x989680 ;  /* 0x009896800000895d */ /* 0x004fea0003900000 */
[----:B------:R-:W2:Y:S02]  /*b560*/  @!P0 SYNCS.PHASECHK.TRANS64 P0, [R3+URZ+0x58], R12 ;  /* 0x0000580c030085a7 */ /* 0x000ea400080010ff */
[----:B--2---:R-:W-:Y:S05]  /*b570*/  @!P0 BRA `(.L_x_148) ;  /* 0xfffffffc00f08947 */ /* 0x004fea000383ffff */
[----:B------:R-:W-:Y:S05]  /*b580*/  BRA `(.L_x_149) ;  /* 0xffffff8c00787947 */ /* 0x000fea000383ffff */
.L_x_75:
[----:B------:R-:W-:-:S07]  /*b590*/  MOV R0, UR7 ;  /* 0x0000000700007c02 */ /* 0x000fce0008000f00 */
.L_x_150:
[----:B-1----:R1:W3:Y:S02]  /*b5a0*/  SYNCS.PHASECHK.TRANS64.TRYWAIT P0, [R0+URZ+0x40], R3 ;  /* 0x00004003000075a7 */ /* 0x0022e400080011ff */
[----:B---3--:R-:W-:Y:S05]  /*b5b0*/  @!P0 NANOSLEEP.SYNCS 0x989680 ;  /* 0x009896800000895d */ /* 0x008fea0003900000 */
[----:B------:R-:W3:Y:S02]  /*b5c0*/  @!P0 SYNCS.PHASECHK.TRANS64 P0, [R0+URZ+0x40], R3 ;  /* 0x00004003000085a7 */ /* 0x000ee400080010ff */
[----:B---3--:R-:W-:Y:S05]  /*b5d0*/  @!P0 BRA `(.L_x_150) ;  /* 0xfffffffc00f08947 */ /* 0x008fea000383ffff */
[----:B------:R-:W-:Y:S05]  /*b5e0*/  BRA `(.L_x_151) ;  /* 0xffffff8c00e87947 */ /* 0x000fea000383ffff */
.L_x_76:
[----:B-1----:R-:W-:-:S07]  /*b5f0*/  MOV R0, UR7 ;  /* 0x0000000700007c02 */ /* 0x002fce0008000f00 */
.L_x_152:
[----:B-1----:R1:W3:Y:S02]  /*b600*/  SYNCS.PHASECHK.TRANS64.TRYWAIT P0, [R0+URZ+0x48], R3 ;  /* 0x00004803000075a7 */ /* 0x0022e400080011ff */
[----:B---3--:R-:W-:Y:S05]  /*b610*/  @!P0 NANOSLEEP.SYNCS 0x989680 ;  /* 0x009896800000895d */ /* 0x008fea0003900000 */
[----:B------:R-:W3:Y:S02]  /*b620*/  @!P0 SYNCS.PHASECHK.TRANS64 P0, [R0+URZ+0x48], R3 ;  /* 0x00004803000085a7 */ /* 0x000ee400080010ff */
[----:B---3--:R-:W-:Y:S05]  /*b630*/  @!P0 BRA `(.L_x_152) ;  /* 0xfffffffc00f08947 */ /* 0x008fea000383ffff */
[----:B------:R-:W-:Y:S05]  /*b640*/  BRA `(.L_x_153) ;  /* 0xffffff8c00d87947 */ /* 0x000fea000383ffff */
.L_x_77:
[----:B-1----:R-:W-:-:S07]  /*b650*/  MOV R0, UR7 ;  /* 0x0000000700007c02 */ /* 0x002fce0008000f00 */
.L_x_154:
[----:B-1----:R1:W3:Y:S02]  /*b660*/  SYNCS.PHASECHK.TRANS64.TRYWAIT P0, [R0+URZ+0x50], R3 ;  /* 0x00005003000075a7 */ /* 0x0022e400080011ff */
[----:B---3--:R-:W-:Y:S05]  /*b670*/  @!P0 NANOSLEEP.SYNCS 0x989680 ;  /* 0x009896800000895d */ /* 0x008fea0003900000 */
[----:B------:R-:W3:Y:S02]  /*b680*/  @!P0 SYNCS.PHASECHK.TRANS64 P0, [R0+URZ+0x50], R3 ;  /* 0x00005003000085a7 */ /* 0x000ee400080010ff */
[----:B---3--:R-:W-:Y:S05]  /*b690*/  @!P0 BRA `(.L_x_154) ;  /* 0xfffffffc00f08947 */ /* 0x008fea000383ffff */
[----:B------:R-:W-:Y:S05]  /*b6a0*/  BRA `(.L_x_155) ;  /* 0xffffff8c00c87947 */ /* 0x000fea000383ffff */
.L_x_79:
[----:B--2---:R2:W4:Y:S02]  /*b6b0*/  SYNCS.PHASECHK.TRANS64.TRYWAIT P0, [R0+URZ+0x70], R3 ;  /* 0x00007003000075a7 */ /* 0x00452400080011ff */
[----:B----4-:R-:W-:Y:S05]  /*b6c0*/  @!P0 NANOSLEEP.SYNCS 0x989680 ;  /* 0x009896800000895d */ /* 0x010fea0003900000 */
[----:B------:R-:W4:Y:S02]  /*b6d0*/  @!P0 SYNCS.PHASECHK.TRANS64 P0, [R0+URZ+0x70], R3 ;  /* 0x00007003000085a7 */ /* 0x000f2400080010ff */
[----:B----4-:R-:W-:Y:S05]  /*b6e0*/  @!P0 BRA `(.L_x_79) ;  /* 0xfffffffc00f08947 */ /* 0x010fea000383ffff */
[----:B------:R-:W-:Y:S05]  /*b6f0*/  BRA `(.L_x_156) ;  /* 0xffffff9000947947 */ /* 0x000fea000383ffff */
.L_x_90:
[----:B-1----:R1:W3:Y:S02]  /*b700*/  SYNCS.PHASECHK.TRANS64.TRYWAIT P1, [R3+URZ+0x20], R0 ;  /* 0x00002000030075a7 */ /* 0x0022e400080211ff */
[----:B---3--:R-:W-:Y:S05]  /*b710*/  @!P1 NANOSLEEP.SYNCS 0x989680 ;  /* 0x009896800000995d */ /* 0x008fea0003900000 */
[----:B------:R-:W3:Y:S02]  /*b720*/  @!P1 SYNCS.PHASECHK.TRANS64 P1, [R3+URZ+0x20], R0 ;  /* 0x00002000030095a7 */ /* 0x000ee400080210ff */
[----:B---3--:R-:W-:Y:S05]  /*b730*/  @!P1 BRA `(.L_x_90) ;  /* 0xfffffffc00f09947 */ /* 0x008fea000383ffff */
[----:B------:R-:W-:Y:S05]  /*b740*/  BRA `(.L_x_89) ;  /* 0xffffff9c00bc7947 */ /* 0x000fea000383ffff */
.L_x_92:
[----:B---3--:R3:W4:Y:S02]  /*b750*/  SYNCS.PHASECHK.TRANS64.TRYWAIT P0, [R108+URZ+0x90], R5 ;  /* 0x000090056c0075a7 */ /* 0x00872400080011ff */
[----:B----4-:R-:W-:Y:S05]  /*b760*/  @!P0 NANOSLEEP.SYNCS 0x989680 ;  /* 0x009896800000895d */ /* 0x010fea0003900000 */
[----:B------:R-:W4:Y:S02]  /*b770*/  @!P0 SYNCS.PHASECHK.TRANS64 P0, [R108+URZ+0x90], R5 ;  /* 0x000090056c0085a7 */ /* 0x000f2400080010ff */
[----:B----4-:R-:W-:Y:S05]  /*b780*/  @!P0 BRA `(.L_x_92) ;  /* 0xfffffffc00f08947 */ /* 0x010fea000383ffff */
[----:B------:R-:W-:Y:S05]  /*b790*/  BRA `(.L_x_91) ;  /* 0xffffffa000187947 */ /* 0x000fea000383ffff */
.L_x_100:
[----:B--2---:R2:W3:Y:S02]  /*b7a0*/  SYNCS.PHASECHK.TRANS64.TRYWAIT P0, [R118+URZ+0x20], R3 ;  /* 0x00002003760075a7 */ /* 0x0044e400080011ff */
[----:B---3--:R-:W-:Y:S05]  /*b7b0*/  @!P0 NANOSLEEP.SYNCS 0x989680 ;  /* 0x009896800000895d */ /* 0x008fea0003900000 */
[----:B------:R-:W3:Y:S02]  /*b7c0*/  @!P0 SYNCS.PHASECHK.TRANS64 P0, [R118+URZ+0x20], R3 ;  /* 0x00002003760085a7 */ /* 0x000ee400080010ff */
[----:B---3--:R-:W-:Y:S05]  /*b7d0*/  @!P0 BRA `(.L_x_100) ;  /* 0xfffffffc00f08947 */ /* 0x008fea000383ffff */
[----:B------:R-:W-:Y:S05]  /*b7e0*/  BRA `(.L_x_99) ;  /* 0xffffffb4001c7947 */ /* 0x000fea000383ffff */
.L_x_108:
[----:B--2---:R2:W3:Y:S02]  /*b7f0*/  SYNCS.PHASECHK.TRANS64.TRYWAIT P0, [R0+URZ+0x20], R7 ;  /* 0x00002007000075a7 */ /* 0x0044e400080011ff */
[----:B---3--:R-:W-:Y:S05]  /*b800*/  @!P0 NANOSLEEP.SYNCS 0x989680 ;  /* 0x009896800000895d */ /* 0x008fea0003900000 */
[----:B------:R-:W3:Y:S02]  /*b810*/  @!P0 SYNCS.PHASECHK.TRANS64 P0, [R0+URZ+0x20], R7 ;  /* 0x00002007000085a7 */ /* 0x000ee400080010ff */
[----:B---3--:R-:W-:Y:S05]  /*b820*/  @!P0 BRA `(.L_x_108) ;  /* 0xfffffffc00f08947 */ /* 0x008fea000383ffff */
[----:B------:R-:W-:Y:S05]  /*b830*/  BRA `(.L_x_107) ;  /* 0xffffffc800707947 */ /* 0x000fea000383ffff */
.L_x_116:
[----:B--2---:R2:W3:Y:S02]  /*b840*/  SYNCS.PHASECHK.TRANS64.TRYWAIT P0, [R0+URZ+0x20], R5 ;  /* 0x00002005000075a7 */ /* 0x0044e400080011ff */
[----:B---3--:R-:W-:Y:S05]  /*b850*/  @!P0 NANOSLEEP.SYNCS 0x989680 ;  /* 0x009896800000895d */ /* 0x008fea0003900000 */
[----:B------:R-:W3:Y:S02]  /*b860*/  @!P0 SYNCS.PHASECHK.TRANS64 P0, [R0+URZ+0x20], R5 ;  /* 0x00002005000085a7 */ /* 0x000ee400080010ff */
[----:B---3--:R-:W-:Y:S05]  /*b870*/  @!P0 BRA `(.L_x_116) ;  /* 0xfffffffc00f08947 */ /* 0x008fea000383ffff */
[----:B------:R-:W-:Y:S05]  /*b880*/  BRA `(.L_x_115) ;  /* 0xffffffdc00d07947 */ /* 0x000fea000383ffff */
        .weak           $__internal_0_$__cuda_sm10x_tcgen05_guardrail_trap_col_being_dealloced_not_returned_by_alloc
        .type           $__internal_0_$__cuda_sm10x_tcgen05_guardrail_trap_col_being_dealloced_not_returned_by_alloc,@function
        .size           $__internal_0_$__cuda_sm10x_tcgen05_guardrail_trap_col_being_dealloced_not_returned_by_alloc,($__internal_1_$__cuda_sm10x_tcgen05_guardrail_trap_phase_invalid_during_alloc - $__internal_0_$__cuda_sm10x_tcgen05_guardrail_trap_col_being_dealloced_not_returned_by_alloc)
$__internal_0_$__cuda_sm10x_tcgen05_guardrail_trap_col_being_dealloced_not_returned_by_alloc:
[----:B------:R-:W-:Y:S05]  /*b890*/  BPT.TRAP 0x1 ;  /* 0x000000040000795c */ /* 0x000fea0000300000 */
[----:B------:R-:W-:-:S04]  /*b8a0*/  HFMA2 R3, -RZ, RZ, 0, 0 ;  /* 0x00000000ff037431 */ /* 0x000fc800000001ff */
[----:B------:R-:W-:Y:S05]  /*b8b0*/  RET.REL.NODEC R2 `(_ZN7cutlass13device_kernelINS_4gemm6kernel13GemmUniversalIN4cute5tupleIJiiiiEEENS1_10collective13CollectiveMmaINS1_35MainloopSm100TmaUmmaWarpSpecializedILi2ELi2ELi2ENS5_IJNS4_1CILi1EEESB_SB_EEEEENS5_IJNSA_ILi128EEENSA_ILi256EEENSA_ILi64EEEEEEaNS5_IJlSB_lEEEaSI_NS4_8TiledMMAINS4_8MMA_AtomIJNS4_15SM100_MMA_S8_SSIaaiLi128ELi256ELNS4_4UMMA5MajorE0ELSN_0ELNSM_8SaturateE0EEEEEENS4_6LayoutISC_NS5_IJNSA_ILi0EEESS_SS_EEEEENS5_IJNS4_10UnderscoreESV_SV_EEEEENS4_13SM90_TMA_LOADENS4_14ComposedLayoutINS4_7SwizzleILi2ELi4ELi3EEENS4_18smem_ptr_flag_bitsILi8EEENSR_INS5_IJNSA_ILi8EEESG_EEENS5_IJSG_SB_EEEEEEEvNS4_8identityESY_S18_vS19_EENS_8epilogue10collective18CollectiveEpilogueINS1B_23Sm100TmaWarpSpecializedILi4ELi2ELi64ELb0ELb0EEEJSH_NS5_IJNSR_ISE_SB_EENSR_ISG_SB_EEEEEaSI_aSI_NS1B_6fusion15FusionCallbacksIS1F_NS1J_17LinearCombinationIaiaiLNS_15FloatRoundStyleE2EEESH_S1I_JEEENS4_5SM1004TMEM4LOAD26SM100_TMEM_LOAD_32dp32b64xESY_S18_NS4_39AutoVectorizingCopyWithAssumedAlignmentILi128EEENS4_14SM90_TMA_STOREES18_S1U_S1U_EEEvvEEEEvNT_6ParamsE) ;  /* 0xffffff4402d07950 */ /* 0x000fea0003c3ffff */
        .weak           $__internal_1_$__cuda_sm10x_tcgen05_guardrail_trap_phase_invalid_during_alloc
        .type           $__internal_1_$__cuda_sm10x_tcgen05_guardrail_trap_phase_invalid_during_alloc,@function
        .size           $__internal_1_$__cuda_sm10x_tcgen05_guardrail_trap_phase_invalid_during_alloc,($__internal_2_$__cuda_sm10x_tcgen05_guardrail_trap_unallocated_columns_being_dealloced - $__internal_1_$__cuda_sm10x_tcgen05_guardrail_trap_phase_invalid_during_alloc)
$__internal_1_$__cuda_sm10x_tcgen05_guardrail_trap_phase_invalid_during_alloc:
[----:B------:R-:W-:Y:S05]  /*b8c0*/  BPT.TRAP 0x1 ;  /* 0x000000040000795c */ /* 0x000fea0000300000 */
[----:B------:R-:W-:-:S04]  /*b8d0*/  MOV R3, 0x0 ;  /* 0x0000000000037802 */ /* 0x000fc80000000f00 */
[----:B------:R-:W-:Y:S05]  /*b8e0*/  RET.REL.NODEC R2 `(_ZN7cutlass13device_kernelINS_4gemm6kernel13GemmUniversalIN4cute5tupleIJiiiiEEENS1_10collective13CollectiveMmaINS1_35MainloopSm100TmaUmmaWarpSpecializedILi2ELi2ELi2ENS5_IJNS4_1CILi1EEESB_SB_EEEEENS5_IJNSA_ILi128EEENSA_ILi256EEENSA_ILi64EEEEEEaNS5_IJlSB_lEEEaSI_NS4_8TiledMMAINS4_8MMA_AtomIJNS4_15SM100_MMA_S8_SSIaaiLi128ELi256ELNS4_4UMMA5MajorE0ELSN_0ELNSM_8SaturateE0EEEEEENS4_6LayoutISC_NS5_IJNSA_ILi0EEESS_SS_EEEEENS5_IJNS4_10UnderscoreESV_SV_EEEEENS4_13SM90_TMA_LOADENS4_14ComposedLayoutINS4_7SwizzleILi2ELi4ELi3EEENS4_18smem_ptr_flag_bitsILi8EEENSR_INS5_IJNSA_ILi8EEESG_EEENS5_IJSG_SB_EEEEEEEvNS4_8identityESY_S18_vS19_EENS_8epilogue10collective18CollectiveEpilogueINS1B_23Sm100TmaWarpSpecializedILi4ELi2ELi64ELb0ELb0EEEJSH_NS5_IJNSR_ISE_SB_EENSR_ISG_SB_EEEEEaSI_aSI_NS1B_6fusion15FusionCallbacksIS1F_NS1J_17LinearCombinationIaiaiLNS_15FloatRoundStyleE2EEESH_S1I_JEEENS4_5SM1004TMEM4LOAD26SM100_TMEM_LOAD_32dp32b64xESY_S18_NS4_39AutoVectorizingCopyWithAssumedAlignmentILi128EEENS4_14SM90_TMA_STOREES18_S1U_S1U_EEEvvEEEEvNT_6ParamsE) ;  /* 0xffffff4402c47950 */ /* 0x000fea0003c3ffff */
        .weak           $__internal_2_$__cuda_sm10x_tcgen05_guardrail_trap_unallocated_columns_being_dealloced
        .type           $__internal_2_$__cuda_sm10x_tcgen05_guardrail_trap_unallocated_columns_being_dealloced,@function
        .size           $__internal_2_$__cuda_sm10x_tcgen05_guardrail_trap_unallocated_columns_being_dealloced,(.L_x_158 - $__internal_2_$__cuda_sm10x_tcgen05_guardrail_trap_unallocated_columns_being_dealloced)
$__internal_2_$__cuda_sm10x_tcgen05_guardrail_trap_unallocated_columns_being_dealloced:
[----:B------:R-:W-:Y:S05]  /*b8f0*/  BPT.TRAP 0x1 ;  /* 0x000000040000795c */ /* 0x000fea0000300000 */
[----:B------:R-:W-:-:S04]  /*b900*/  HFMA2 R3, -RZ, RZ, 0, 0 ;  /* 0x00000000ff037431 */ /* 0x000fc800000001ff */
[----:B------:R-:W-:Y:S05]  /*b910*/  RET.REL.NODEC R2 `(_ZN7cutlass13device_kernelINS_4gemm6kernel13GemmUniversalIN4cute5tupleIJiiiiEEENS1_10collective13CollectiveMmaINS1_35MainloopSm100TmaUmmaWarpSpecializedILi2ELi2ELi2ENS5_IJNS4_1CILi1EEESB_SB_EEEEENS5_IJNSA_ILi128EEENSA_ILi256EEENSA_ILi64EEEEEEaNS5_IJlSB_lEEEaSI_NS4_8TiledMMAINS4_8MMA_AtomIJNS4_15SM100_MMA_S8_SSIaaiLi128ELi256ELNS4_4UMMA5MajorE0ELSN_0ELNSM_8SaturateE0EEEEEENS4_6LayoutISC_NS5_IJNSA_ILi0EEESS_SS_EEEEENS5_IJNS4_10UnderscoreESV_SV_EEEEENS4_13SM90_TMA_LOADENS4_14ComposedLayoutINS4_7SwizzleILi2ELi4ELi3EEENS4_18smem_ptr_flag_bitsILi8EEENSR_INS5_IJNSA_ILi8EEESG_EEENS5_IJSG_SB_EEEEEEEvNS4_8identityESY_S18_vS19_EENS_8epilogue10collective18CollectiveEpilogueINS1B_23Sm100TmaWarpSpecializedILi4ELi2ELi64ELb0ELb0EEEJSH_NS5_IJNSR_ISE_SB_EENSR_ISG_SB_EEEEEaSI_aSI_NS1B_6fusion15FusionCallbacksIS1F_NS1J_17LinearCombinationIaiaiLNS_15FloatRoundStyleE2EEESH_S1I_JEEENS4_5SM1004TMEM4LOAD26SM100_TMEM_LOAD_32dp32b64xESY_S18_NS4_39AutoVectorizingCopyWithAssumedAlignmentILi128EEENS4_14SM90_TMA_STOREES18_S1U_S1U_EEEvvEEEEvNT_6ParamsE) ;  /* 0xffffff4402b87950 */ /* 0x000fea0003c3ffff */
.L_x_157:
[----:B------:R-:W-:-:S00]  /*b920*/  BRA `(.L_x_157) ;  /* 0xfffffffc00fc7947 */ /* 0x000fc0000383ffff */
[----:B------:R-:W-:-:S00]  /*b930*/  NOP ;  /* 0x0000000000007918 */ /* 0x000fc00000000000 */
        /* <DEDUP_REMOVED lines=12> */
.L_x_158:


//--------------------- .nv.global.init           --------------------------
	.section	.nv.global.init,"aw",@progbits
.nv.global.init:
	.type		$str$27,@object
	.size		$str$27,($str$28 - $str$27)
$str$27:
        /*0000*/ 	.byte	0x28, 0x61, 0x64, 0x64, 0x72, 0x65, 0x73, 0x73, 0x20, 0x26, 0x20, 0x6d, 0x61, 0x73, 0x6b, 0x29
        /*0010*/ 	.byte	0x20, 0x3d, 0x3d, 0x20, 0x30, 0x00
	.type		$str$28,@object
	.size		$str$28,($str$26 - $str$28)
$str$28:
        /*0016*/ 	.byte	0x2f, 0x74, 0x6d, 0x70, 0x2f, 0x63, 0x75, 0x74, 0x6c, 0x61, 0x73, 0x73, 0x5f, 0x73, 0x77, 0x65
        /*0026*/ 	.byte	0x65, 0x70, 0x5f, 0x73, 0x72, 0x63, 0x2f, 0x69, 0x6e, 0x63, 0x6c, 0x75, 0x64, 0x65, 0x2f, 0x63
        /*0036*/ 	.byte	0x75, 0x74, 0x65, 0x2f, 0x70, 0x6f, 0x69, 0x6e, 0x74, 0x65, 0x72, 0x5f, 0x66, 0x6c, 0x61, 0x67
        /*0046*/ 	.byte	0x67, 0x65, 0x64, 0x2e, 0x68, 0x70, 0x70, 0x00
	.type		$str$26,@object
	.size		$str$26,($str$25 - $str$26)
$str$26:
        /*004e*/ 	.byte	0x2f, 0x74, 0x6d, 0x70, 0x2f, 0x63, 0x75, 0x74, 0x6c, 0x61, 0x73, 0x73, 0x5f, 0x73, 0x77, 0x65
        /*005e*/ 	.byte	0x65, 0x70, 0x5f, 0x73, 0x72, 0x63, 0x2f, 0x69, 0x6e, 0x63, 0x6c, 0x75, 0x64, 0x65, 0x2f, 0x63
        /*006e*/ 	.byte	0x75, 0x74, 0x65, 0x2f, 0x61, 0x74, 0x6f, 0x6d, 0x2f, 0x63, 0x6f, 0x70, 0x79, 0x5f, 0x74, 0x72
        /*007e*/ 	.byte	0x61, 0x69, 0x74, 0x73, 0x5f, 0x73, 0x6d, 0x31, 0x30, 0x30, 0x2e, 0x68, 0x70, 0x70, 0x00
	.type		$str$25,@object
	.size		$str$25,(__unnamed_1 - $str$25)
$str$25:
        /*008d*/ 	.byte	0x28, 0x28, 0x75, 0x69, 0x6e, 0x74, 0x33, 0x32, 0x5f, 0x74, 0x28, 0x74, 0x68, 0x72, 0x65, 0x61
        /*009d*/ 	.byte	0x64, 0x49, 0x64, 0x78, 0x2e, 0x78, 0x29, 0x20, 0x2f, 0x20, 0x33, 0x32, 0x29, 0x20, 0x25, 0x20
        /*00ad*/ 	.byte	0x34, 0x29, 0x20, 0x3d, 0x3d, 0x20, 0x28, 0x28, 0x28, 0x74, 0x6d, 0x65, 0x6d, 0x5f, 0x61, 0x64
        /*00bd*/ 	.byte	0x64, 0x72, 0x20, 0x3e, 0x3e, 0x20, 0x31, 0x36, 0x29, 0x20, 0x2f, 0x20, 0x33, 0x32, 0x29, 0x20
        /*00cd*/ 	.byte	0x25, 0x20, 0x34, 0x29, 0x00
	.type		__unnamed_1,@object
	.size		__unnamed_1,(__unnamed_2 - __unnamed_1)
__unnamed_1:
        /*00d2*/ 	.byte	0x61, 0x75, 0x74, 0x6f, 0x20, 0x63, 0x75, 0x74, 0x65, 0x3a, 0x3a, 0x61, 0x73, 0x5f, 0x70, 0x6f
        /* <DEDUP_REMOVED lines=24> */
        /*0262*/ 	.byte	0x5d, 0x00
	.type		__unnamed_2,@object
	.size		__unnamed_2,(__unnamed_3 - __unnamed_2)
__unnamed_2:
        /* <DEDUP_REMOVED lines=26> */
	.type		__unnamed_3,@object
	.size		__unnamed_3,(.L_3 - __unnamed_3)
__unnamed_3:
        /* <DEDUP_REMOVED lines=42> */
        /*0696*/ 	.byte	0x43, 0x3c, 0x30, 0x3e, 0x3e, 0x3e, 0x3e, 0x5d, 0x00
.L_3:


//--------------------- .nv.shared._ZN7cutlass13device_kernelINS_4gemm6kernel13GemmUniversalIN4cute5tupleIJiiiiEEENS1_10collective13CollectiveMmaINS1_35MainloopSm100TmaUmmaWarpSpecializedILi2ELi2ELi2ENS5_IJNS4_1CILi1EEESB_SB_EEEEENS5_IJNSA_ILi128EEENSA_ILi256EEENSA_ILi64EEEEEEaNS5_IJlSB_lEEEaSI_NS4_8TiledMMAINS4_8MMA_AtomIJNS4_15SM100_MMA_S8_SSIaaiLi128ELi256ELNS4_4UMMA5MajorE0ELSN_0ELNSM_8SaturateE0EEEEEENS4_6LayoutISC_NS5_IJNSA_ILi0EEESS_SS_EEEEENS5_IJNS4_10UnderscoreESV_SV_EEEEENS4_13SM90_TMA_LOADENS4_14ComposedLayoutINS4_7SwizzleILi2ELi4ELi3EEENS4_18smem_ptr_flag_bitsILi8EEENSR_INS5_IJNSA_ILi8EEESG_EEENS5_IJSG_SB_EEEEEEEvNS4_8identityESY_S18_vS19_EENS_8epilogue10collective18CollectiveEpilogueINS1B_23Sm100TmaWarpSpecializedILi4ELi2ELi64ELb0ELb0EEEJSH_NS5_IJNSR_ISE_SB_EENSR_ISG_SB_EEEEEaSI_aSI_NS1B_6fusion15FusionCallbacksIS1F_NS1J_17LinearCombinationIaiaiLNS_15FloatRoundStyleE2EEESH_S1I_JEEENS4_5SM1004TMEM4LOAD26SM100_TMEM_LOAD_32dp32b64xESY_S18_NS4_39AutoVectorizingCopyWithAssumedAlignmentILi128EEENS4_14SM90_TMA_STOREES18_S1U_S1U_EEEvvEEEEvNT_6ParamsE --------------------------
	.section	.nv.shared._ZN7cutlass13device_kernelINS_4gemm6kernel13GemmUniversalIN4cute5tupleIJiiiiEEENS1_10collective13CollectiveMmaINS1_35MainloopSm100TmaUmmaWarpSpecializedILi2ELi2ELi2ENS5_IJNS4_1CILi1EEESB_SB_EEEEENS5_IJNSA_ILi128EEENSA_ILi256EEENSA_ILi64EEEEEEaNS5_IJlSB_lEEEaSI_NS4_8TiledMMAINS4_8MMA_AtomIJNS4_15SM100_MMA_S8_SSIaaiLi128ELi256ELNS4_4UMMA5MajorE0ELSN_0ELNSM_8SaturateE0EEEEEENS4_6LayoutISC_NS5_IJNSA_ILi0EEESS_SS_EEEEENS5_IJNS4_10UnderscoreESV_SV_EEEEENS4_13SM90_TMA_LOADENS4_14ComposedLayoutINS4_7SwizzleILi2ELi4ELi3EEENS4_18smem_ptr_flag_bitsILi8EEENSR_INS5_IJNSA_ILi8EEESG_EEENS5_IJSG_SB_EEEEEEEvNS4_8identityESY_S18_vS19_EENS_8epilogue10collective18CollectiveEpilogueINS1B_23Sm100TmaWarpSpecializedILi4ELi2ELi64ELb0ELb0EEEJSH_NS5_IJNSR_ISE_SB_EENSR_ISG_SB_EEEEEaSI_aSI_NS1B_6fusion15FusionCallbacksIS1F_NS1J_17LinearCombinationIaiaiLNS_15FloatRoundStyleE2EEESH_S1I_JEEENS4_5SM1004TMEM4LOAD26SM100_TMEM_LOAD_32dp32b64xESY_S18_NS4_39AutoVectorizingCopyWithAssumedAlignmentILi128EEENS4_14SM90_TMA_STOREES18_S1U_S1U_EEEvvEEEEvNT_6ParamsE,"aw",@nobits
	.sectionflags	@""
	.align	16
	.zero		1024


//--------------------- .nv.shared.reserved.0     --------------------------
	.section	.nv.shared.reserved.0,"aw",@nobits
	.weak		__nv_reservedSMEM_offset_0_alias
	.size		__nv_reservedSMEM_offset_0_alias, 0, 64
	.other		__nv_reservedSMEM_offset_0_alias,@"STO_CUDA_RESERVED_SHARED STV_DEFAULT"
__nv_reservedSMEM_offset_0_alias:
	.zero		0
.nv.shared.reserved.0:
	.zero		64
	.weak		__nv_reservedSMEM_tcgen05_partition
	.type		__nv_reservedSMEM_tcgen05_partition,@object
	.size		__nv_reservedSMEM_tcgen05_partition,(.L_0 - __nv_reservedSMEM_tcgen05_partition)
__nv_reservedSMEM_tcgen05_partition:
	.zero		32
.L_0:


//--------------------- .nv.global                --------------------------
	.section	.nv.global,"aw",@nobits
.nv.global:
	.type		_ZN40_INTERNAL_33e029c8_4_k_cu_18dfa28f_228304cute1_E,@object
	.size		_ZN40_INTERNAL_33e029c8_4_k_cu_18dfa28f_228304cute1_E,(_ZN40_INTERNAL_33e029c8_4_k_cu_18dfa28f_228304cuda3std3__45__cpo6cbeginE - _ZN40_INTERNAL_33e029c8_4_k_cu_18dfa28f_228304cute1_E)
_ZN40_INTERNAL_33e029c8_4_k_cu_18dfa28f_228304cute1_E:
	.zero		1
	.type		_ZN40_INTERNAL_33e029c8_4_k_cu_18dfa28f_228304cuda3std3__45__cpo6cbeginE,@object
	.size		_ZN40_INTERNAL_33e029c8_4_k_cu_18dfa28f_228304cuda3std3__45__cpo6cbeginE,(_ZN40_INTERNAL_33e029c8_4_k_cu_18dfa28f_228304cuda3std3__48in_placeE - _ZN40_INTERNAL_33e029c8_4_k_cu_18dfa28f_228304cuda3std3__45__cpo6cbeginE)
_ZN40_INTERNAL_33e029c8_4_k_cu_18dfa28f_228304cuda3std3__45__cpo6cbeginE:
	.zero		1
	.type		_ZN40_INTERNAL_33e029c8_4_k_cu_18dfa28f_228304cuda3std3__48in_placeE,@object
	.size		_ZN40_INTERNAL_33e029c8_4_k_cu_18dfa28f_228304cuda3std3__48in_placeE,(_ZN40_INTERNAL_33e029c8_4_k_cu_18dfa28f_228304cuda3std6ranges3__45__cpo9iter_moveE - _ZN40_INTERNAL_33e029c8_4_k_cu_18dfa28f_228304cuda3std3__48in_placeE)
_ZN40_INTERNAL_33e029c8_4_k_cu_18dfa28f_228304cuda3std3__48in_placeE:
	.zero		1
	.type		_ZN40_INTERNAL_33e029c8_4_k_cu_18dfa28f_228304cuda3std6ranges3__45__cpo9iter_moveE,@object
	.size		_ZN40_INTERNAL_33e029c8_4_k_cu_18dfa28f_228304cuda3std6ranges3__45__cpo9iter_moveE,(_ZN40_INTERNAL_33e029c8_4_k_cu_18dfa28f_228304cuda3std3__45__cpo5beginE - _ZN40_INTERNAL_33e029c8_4_k_cu_18dfa28f_228304cuda3std6ranges3__45__cpo9iter_moveE)
_ZN40_INTERNAL_33e029c8_4_k_cu_18dfa28f_228304cuda3std6ranges3__45__cpo9iter_moveE:
	.zero		1
	.type		_ZN40_INTERNAL_33e029c8_4_k_cu_18dfa28f_228304cuda3std3__45__cpo5beginE,@object
	.size		_ZN40_INTERNAL_33e029c8_4_k_cu_18dfa28f_228304cuda3std3__45__cpo5beginE,(_ZN40_INTERNAL_33e029c8_4_k_cu_18dfa28f_228304cuda3std3__442_GLOBAL__N__33e029c8_4_k_cu_18dfa28f_228306ignoreE - _ZN40_INTERNAL_33e029c8_4_k_cu_18dfa28f_228304cuda3std3__45__cpo5beginE)
_ZN40_INTERNAL_33e029c8_4_k_cu_18dfa28f_228304cuda3std3__45__cpo5beginE:
	.zero		1
	.type		_ZN40_INTERNAL_33e029c8_4_k_cu_18dfa28f_228304cuda3std3__442_GLOBAL__N__33e029c8_4_k_cu_18dfa28f_228306ignoreE,@object
	.size		_ZN40_INTERNAL_33e029c8_4_k_cu_18dfa28f_228304cuda3std3__442_GLOBAL__N__33e029c8_4_k_cu_18dfa28f_228306ignoreE,(_ZN40_INTERNAL_33e029c8_4_k_cu_18dfa28f_228304cute7productE - _ZN40_INTERNAL_33e029c8_4_k_cu_18dfa28f_228304cuda3std3__442_GLOBAL__N__33e029c8_4_k_cu_18dfa28f_228306ignoreE)
_ZN40_INTERNAL_33e029c8_4_k_cu_18dfa28f_228304cuda3std3__442_GLOBAL__N__33e029c8_4_k_cu_18dfa28f_228306ignoreE:
	.zero		1
	.type		_ZN40_INTERNAL_33e029c8_4_k_cu_18dfa28f_228304cute7productE,@object
	.size		_ZN40_INTERNAL_33e029c8_4_k_cu_18dfa28f_228304cute7productE,(_ZN40_INTERNAL_33e029c8_4_k_cu_18dfa28f_228304cuda3std3__45__cpo3endE - _ZN40_INTERNAL_33e029c8_4_k_cu_18dfa28f_228304cute7productE)
_ZN40_INTERNAL_33e029c8_4_k_cu_18dfa28f_228304cute7productE:
	.zero		1
	.type		_ZN40_INTERNAL_33e029c8_4_k_cu_18dfa28f_228304cuda3std3__45__cpo3endE,@object
	.size		_ZN40_INTERNAL_33e029c8_4_k_cu_18dfa28f_228304cuda3std3__45__cpo3endE,(_ZN40_INTERNAL_33e029c8_4_k_cu_18dfa28f_228304cuda3std3__419piecewise_constructE - _ZN40_INTERNAL_33e029c8_4_k_cu_18dfa28f_228304cuda3std3__45__cpo3endE)
_ZN40_INTERNAL_33e029c8_4_k_cu_18dfa28f_228304cuda3std3__45__cpo3endE:
	.zero		1
	.type		_ZN40_INTERNAL_33e029c8_4_k_cu_18dfa28f_228304cuda3std3__419piecewise_constructE,@object
	.size		_ZN40_INTERNAL_33e029c8_4_k_cu_18dfa28f_228304cuda3std3__419piecewise_constructE,(_ZN40_INTERNAL_33e029c8_4_k_cu_18dfa28f_228304cuda3std3__45__cpo4cendE - _ZN40_INTERNAL_33e029c8_4_k_cu_18dfa28f_228304cuda3std3__419piecewise_constructE)
_ZN40_INTERNAL_33e029c8_4_k_cu_18dfa28f_228304cuda3std3__419piecewise_constructE:
	.zero		1
	.type		_ZN40_INTERNAL_33e029c8_4_k_cu_18dfa28f_228304cuda3std3__45__cpo4cendE,@object
	.size		_ZN40_INTERNAL_33e029c8_4_k_cu_18dfa28f_228304cuda3std3__45__cpo4cendE,(_ZN40_INTERNAL_33e029c8_4_k_cu_18dfa28f_228304cuda3std6ranges3__45__cpo4swapE - _ZN40_INTERNAL_33e029c8_4_k_cu_18dfa28f_228304cuda3std3__45__cpo4cendE)
_ZN40_INTERNAL_33e029c8_4_k_cu_18dfa28f_228304cuda3std3__45__cpo4cendE:
	.zero		1
	.type		_ZN40_INTERNAL_33e029c8_4_k_cu_18dfa28f_228304cuda3std6ranges3__45__cpo4swapE,@object
	.size		_ZN40_INTERNAL_33e029c8_4_k_cu_18dfa28f_228304cuda3std6ranges3__45__cpo4swapE,(.L_11 - _ZN40_INTERNAL_33e029c8_4_k_cu_18dfa28f_228304cuda3std6ranges3__45__cpo4swapE)
_ZN40_INTERNAL_33e029c8_4_k_cu_18dfa28f_228304cuda3std6ranges3__45__cpo4swapE:
	.zero		1
.L_11:


//--------------------- .nv.constant0._ZN7cutlass13device_kernelINS_4gemm6kernel13GemmUniversalIN4cute5tupleIJiiiiEEENS1_10collective13CollectiveMmaINS1_35MainloopSm100TmaUmmaWarpSpecializedILi2ELi2ELi2ENS5_IJNS4_1CILi1EEESB_SB_EEEEENS5_IJNSA_ILi128EEENSA_ILi256EEENSA_ILi64EEEEEEaNS5_IJlSB_lEEEaSI_NS4_8TiledMMAINS4_8MMA_AtomIJNS4_15SM100_MMA_S8_SSIaaiLi128ELi256ELNS4_4UMMA5MajorE0ELSN_0ELNSM_8SaturateE0EEEEEENS4_6LayoutISC_NS5_IJNSA_ILi0EEESS_SS_EEEEENS5_IJNS4_10UnderscoreESV_SV_EEEEENS4_13SM90_TMA_LOADENS4_14ComposedLayoutINS4_7SwizzleILi2ELi4ELi3EEENS4_18smem_ptr_flag_bitsILi8EEENSR_INS5_IJNSA_ILi8EEESG_EEENS5_IJSG_SB_EEEEEEEvNS4_8identityESY_S18_vS19_EENS_8epilogue10collective18CollectiveEpilogueINS1B_23Sm100TmaWarpSpecializedILi4ELi2ELi64ELb0ELb0EEEJSH_NS5_IJNSR_ISE_SB_EENSR_ISG_SB_EEEEEaSI_aSI_NS1B_6fusion15FusionCallbacksIS1F_NS1J_17LinearCombinationIaiaiLNS_15FloatRoundStyleE2EEESH_S1I_JEEENS4_5SM1004TMEM4LOAD26SM100_TMEM_LOAD_32dp32b64xESY_S18_NS4_39AutoVectorizingCopyWithAssumedAlignmentILi128EEENS4_14SM90_TMA_STOREES18_S1U_S1U_EEEvvEEEEvNT_6ParamsE --------------------------
	.section	.nv.constant0._ZN7cutlass13device_kernelINS_4gemm6kernel13GemmUniversalIN4cute5tupleIJiiiiEEENS1_10collective13CollectiveMmaINS1_35MainloopSm100TmaUmmaWarpSpecializedILi2ELi2ELi2ENS5_IJNS4_1CILi1EEESB_SB_EEEEENS5_IJNSA_ILi128EEENSA_ILi256EEENSA_ILi64EEEEEEaNS5_IJlSB_lEEEaSI_NS4_8TiledMMAINS4_8MMA_AtomIJNS4_15SM100_MMA_S8_SSIaaiLi128ELi256ELNS4_4UMMA5MajorE0ELSN_0ELNSM_8SaturateE0EEEEEENS4_6LayoutISC_NS5_IJNSA_ILi0EEESS_SS_EEEEENS5_IJNS4_10UnderscoreESV_SV_EEEEENS4_13SM90_TMA_LOADENS4_14ComposedLayoutINS4_7SwizzleILi2ELi4ELi3EEENS4_18smem_ptr_flag_bitsILi8EEENSR_INS5_IJNSA_ILi8EEESG_EEENS5_IJSG_SB_EEEEEEEvNS4_8identityESY_S18_vS19_EENS_8epilogue10collective18CollectiveEpilogueINS1B_23Sm100TmaWarpSpecializedILi4ELi2ELi64ELb0ELb0EEEJSH_NS5_IJNSR_ISE_SB_EENSR_ISG_SB_EEEEEaSI_aSI_NS1B_6fusion15FusionCallbacksIS1F_NS1J_17LinearCombinationIaiaiLNS_15FloatRoundStyleE2EEESH_S1I_JEEENS4_5SM1004TMEM4LOAD26SM100_TMEM_LOAD_32dp32b64xESY_S18_NS4_39AutoVectorizingCopyWithAssumedAlignmentILi128EEENS4_14SM90_TMA_STOREES18_S1U_S1U_EEEvvEEEEvNT_6ParamsE,"a",@progbits
	.sectionflags	@""
	.align	4
.nv.constant0._ZN7cutlass13device_kernelINS_4gemm6kernel13GemmUniversalIN4cute5tupleIJiiiiEEENS1_10collective13CollectiveMmaINS1_35MainloopSm100TmaUmmaWarpSpecializedILi2ELi2ELi2ENS5_IJNS4_1CILi1EEESB_SB_EEEEENS5_IJNSA_ILi128EEENSA_ILi256EEENSA_ILi64EEEEEEaNS5_IJlSB_lEEEaSI_NS4_8TiledMMAINS4_8MMA_AtomIJNS4_15SM100_MMA_S8_SSIaaiLi128ELi256ELNS4_4UMMA5MajorE0ELSN_0ELNSM_8SaturateE0EEEEEENS4_6LayoutISC_NS5_IJNSA_ILi0EEESS_SS_EEEEENS5_IJNS4_10UnderscoreESV_SV_EEEEENS4_13SM90_TMA_LOADENS4_14ComposedLayoutINS4_7SwizzleILi2ELi4ELi3EEENS4_18smem_ptr_flag_bitsILi8EEENSR_INS5_IJNSA_ILi8EEESG_EEENS5_IJSG_SB_EEEEEEEvNS4_8identityESY_S18_vS19_EENS_8epilogue10collective18CollectiveEpilogueINS1B_23Sm100TmaWarpSpecializedILi4ELi2ELi64ELb0ELb0EEEJSH_NS5_IJNSR_ISE_SB_EENSR_ISG_SB_EEEEEaSI_aSI_NS1B_6fusion15FusionCallbacksIS1F_NS1J_17LinearCombinationIaiaiLNS_15FloatRoundStyleE2EEESH_S1I_JEEENS4_5SM1004TMEM4LOAD26SM100_TMEM_LOAD_32dp32b64xESY_S18_NS4_39AutoVectorizingCopyWithAssumedAlignmentILi128EEENS4_14SM90_TMA_STOREES18_S1U_S1U_EEEvvEEEEvNT_6ParamsE:
	.zero		2944


//--------------------- SYMBOLS --------------------------

	.type		.nv.reservedSmem.offset0,@object
	.size		.nv.reservedSmem.offset0,0x4
	.type		.nv.reservedSmem.cap,@object
	.size		.nv.reservedSmem.cap,0x4
	.type		__assertfail,@function
